//
// Generated by NVIDIA NVVM Compiler
//
// Compiler Build ID: CL-36424714
// Cuda compilation tools, release 13.0, V13.0.88
// Based on NVVM 20.0.0
//

.version 9.0
.target sm_100
.address_size 64

	// .globl	_Z18get_max_warp_per_nPP9loc_valuePPjS3_j
.extern .func  (.param .b64 func_retval0) malloc
(
	.param .b64 malloc_param_0
)
;
.extern .func free
(
	.param .b64 free_param_0
)
;
.extern .shared .align 16 .b8 shared_memory[];

.visible .entry _Z18get_max_warp_per_nPP9loc_valuePPjS3_j(
	.param .u64 .ptr .align 1 _Z18get_max_warp_per_nPP9loc_valuePPjS3_j_param_0,
	.param .u64 .ptr .align 1 _Z18get_max_warp_per_nPP9loc_valuePPjS3_j_param_1,
	.param .u64 .ptr .align 1 _Z18get_max_warp_per_nPP9loc_valuePPjS3_j_param_2,
	.param .u32 _Z18get_max_warp_per_nPP9loc_valuePPjS3_j_param_3
)
{
	.reg .pred 	%p<32>;
	.reg .b32 	%r<149>;
	.reg .b64 	%rd<46>;

	ld.param.u64 	%rd11, [_Z18get_max_warp_per_nPP9loc_valuePPjS3_j_param_0];
	ld.param.u64 	%rd12, [_Z18get_max_warp_per_nPP9loc_valuePPjS3_j_param_1];
	ld.param.u64 	%rd13, [_Z18get_max_warp_per_nPP9loc_valuePPjS3_j_param_2];
	ld.param.u32 	%r62, [_Z18get_max_warp_per_nPP9loc_valuePPjS3_j_param_3];
	mov.u32 	%r1, %ctaid.x;
	mov.u32 	%r2, %tid.x;
	setp.ge.u32 	%p1, %r2, %r62;
	@%p1 bra 	$L__BB0_27;
	cvta.to.global.u64 	%rd14, %rd11;
	mul.wide.u32 	%rd15, %r1, 8;
	add.s64 	%rd1, %rd14, %rd15;
	not.b32 	%r66, %r2;
	add.s32 	%r3, %r62, %r66;
	and.b32  	%r67, %r3, 96;
	setp.eq.s32 	%p2, %r67, 96;
	mov.u32 	%r129, %r2;
	@%p2 bra 	$L__BB0_8;
	shr.u32 	%r70, %r3, 5;
	add.s32 	%r71, %r70, 1;
	and.b32  	%r72, %r71, 3;
	neg.s32 	%r122, %r72;
	mov.b32 	%r123, 0;
	mul.wide.u32 	%rd19, %r2, 8;
	mov.u32 	%r129, %r2;
$L__BB0_3:
	.pragma "nounroll";
	setp.eq.s32 	%p3, %r123, 0;
	@%p3 bra 	$L__BB0_6;
	ld.global.u64 	%rd16, [%rd1];
	mul.wide.u32 	%rd17, %r129, 8;
	add.s64 	%rd2, %rd16, %rd17;
	ld.u32 	%r73, [%rd2];
	setp.le.u32 	%p4, %r73, %r146;
	@%p4 bra 	$L__BB0_7;
	ld.v2.u32 	{%r146, %r145}, [%rd2];
	bra.uni 	$L__BB0_7;
$L__BB0_6:
	ld.global.u64 	%rd18, [%rd1];
	add.s64 	%rd20, %rd18, %rd19;
	ld.v2.u32 	{%r146, %r145}, [%rd20];
$L__BB0_7:
	add.s32 	%r129, %r129, 32;
	add.s32 	%r123, %r123, 32;
	add.s32 	%r122, %r122, 1;
	setp.ne.s32 	%p5, %r122, 0;
	@%p5 bra 	$L__BB0_3;
$L__BB0_8:
	setp.lt.u32 	%p6, %r3, 96;
	@%p6 bra 	$L__BB0_27;
	add.s32 	%r135, %r129, 64;
	sub.s32 	%r134, %r129, %r2;
	mul.wide.u32 	%rd22, %r2, 8;
$L__BB0_10:
	setp.ne.s32 	%p7, %r134, 0;
	@%p7 bra 	$L__BB0_12;
	ld.global.u64 	%rd45, [%rd1];
	add.s64 	%rd23, %rd45, %rd22;
	ld.v2.u32 	{%r146, %r145}, [%rd23];
	bra.uni 	$L__BB0_14;
$L__BB0_12:
	ld.global.u64 	%rd45, [%rd1];
	add.s32 	%r74, %r135, -64;
	mul.wide.u32 	%rd21, %r74, 8;
	add.s64 	%rd5, %rd45, %rd21;
	ld.u32 	%r75, [%rd5];
	setp.le.u32 	%p8, %r75, %r146;
	@%p8 bra 	$L__BB0_14;
	ld.v2.u32 	{%r146, %r145}, [%rd5];
$L__BB0_14:
	add.s32 	%r76, %r129, 32;
	setp.eq.s32 	%p9, %r76, %r2;
	add.s64 	%rd7, %rd45, %rd22;
	@%p9 bra 	$L__BB0_17;
	add.s32 	%r77, %r135, -32;
	mul.wide.u32 	%rd25, %r77, 8;
	add.s64 	%rd8, %rd45, %rd25;
	ld.u32 	%r78, [%rd8];
	setp.le.u32 	%p10, %r78, %r146;
	@%p10 bra 	$L__BB0_18;
	ld.v2.u32 	{%r146, %r145}, [%rd8];
	bra.uni 	$L__BB0_18;
$L__BB0_17:
	ld.v2.u32 	{%r146, %r145}, [%rd7];
$L__BB0_18:
	add.s32 	%r79, %r129, 64;
	setp.eq.s32 	%p11, %r79, %r2;
	@%p11 bra 	$L__BB0_21;
	mul.wide.u32 	%rd26, %r135, 8;
	add.s64 	%rd9, %rd45, %rd26;
	ld.u32 	%r80, [%rd9];
	setp.le.u32 	%p12, %r80, %r146;
	@%p12 bra 	$L__BB0_22;
	ld.v2.u32 	{%r146, %r145}, [%rd9];
	bra.uni 	$L__BB0_22;
$L__BB0_21:
	ld.v2.u32 	{%r146, %r145}, [%rd7];
$L__BB0_22:
	add.s32 	%r81, %r129, 96;
	setp.eq.s32 	%p13, %r81, %r2;
	@%p13 bra 	$L__BB0_25;
	add.s32 	%r82, %r135, 32;
	mul.wide.u32 	%rd27, %r82, 8;
	add.s64 	%rd10, %rd45, %rd27;
	ld.u32 	%r83, [%rd10];
	setp.le.u32 	%p14, %r83, %r146;
	@%p14 bra 	$L__BB0_26;
	ld.v2.u32 	{%r146, %r145}, [%rd10];
	bra.uni 	$L__BB0_26;
$L__BB0_25:
	ld.v2.u32 	{%r146, %r145}, [%rd7];
$L__BB0_26:
	add.s32 	%r129, %r129, 128;
	add.s32 	%r135, %r135, 128;
	add.s32 	%r134, %r134, 128;
	setp.lt.u32 	%p15, %r129, %r62;
	@%p15 bra 	$L__BB0_10;
$L__BB0_27:
	mov.b64 	%rd28, {%r146, %r145};
	// begin inline asm
	mov.b64 {%r84,%r85}, %rd28;
	// end inline asm
	shfl.sync.down.b32	%r87|%p16, %r85, 16, 31, -1;
	shfl.sync.down.b32	%r86|%p17, %r84, 16, 31, -1;
	// begin inline asm
	mov.b64 %rd29, {%r86,%r87};
	// end inline asm
	mov.b64 	{%r104, %r105}, %rd29;
	setp.gt.u32 	%p18, %r104, %r146;
	max.u32 	%r106, %r104, %r146;
	selp.b32 	%r107, %r105, %r145, %p18;
	mov.b64 	%rd30, {%r106, %r107};
	// begin inline asm
	mov.b64 {%r88,%r89}, %rd30;
	// end inline asm
	shfl.sync.down.b32	%r91|%p19, %r89, 8, 31, -1;
	shfl.sync.down.b32	%r90|%p20, %r88, 8, 31, -1;
	// begin inline asm
	mov.b64 %rd31, {%r90,%r91};
	// end inline asm
	mov.b64 	{%r108, %r109}, %rd31;
	setp.gt.u32 	%p21, %r108, %r106;
	max.u32 	%r110, %r108, %r106;
	selp.b32 	%r111, %r109, %r107, %p21;
	mov.b64 	%rd32, {%r110, %r111};
	// begin inline asm
	mov.b64 {%r92,%r93}, %rd32;
	// end inline asm
	shfl.sync.down.b32	%r95|%p22, %r93, 4, 31, -1;
	shfl.sync.down.b32	%r94|%p23, %r92, 4, 31, -1;
	// begin inline asm
	mov.b64 %rd33, {%r94,%r95};
	// end inline asm
	mov.b64 	{%r112, %r113}, %rd33;
	setp.gt.u32 	%p24, %r112, %r110;
	max.u32 	%r114, %r112, %r110;
	selp.b32 	%r115, %r113, %r111, %p24;
	mov.b64 	%rd34, {%r114, %r115};
	// begin inline asm
	mov.b64 {%r96,%r97}, %rd34;
	// end inline asm
	shfl.sync.down.b32	%r99|%p25, %r97, 2, 31, -1;
	shfl.sync.down.b32	%r98|%p26, %r96, 2, 31, -1;
	// begin inline asm
	mov.b64 %rd35, {%r98,%r99};
	// end inline asm
	mov.b64 	{%r116, %r117}, %rd35;
	setp.gt.u32 	%p27, %r116, %r114;
	max.u32 	%r118, %r116, %r114;
	selp.b32 	%r119, %r117, %r115, %p27;
	mov.b64 	%rd36, {%r118, %r119};
	// begin inline asm
	mov.b64 {%r100,%r101}, %rd36;
	// end inline asm
	shfl.sync.down.b32	%r103|%p28, %r101, 1, 31, -1;
	shfl.sync.down.b32	%r102|%p29, %r100, 1, 31, -1;
	// begin inline asm
	mov.b64 %rd37, {%r102,%r103};
	// end inline asm
	mov.b64 	{%r120, %r121}, %rd37;
	setp.gt.u32 	%p30, %r120, %r118;
	max.u32 	%r60, %r120, %r118;
	selp.b32 	%r61, %r121, %r119, %p30;
	setp.ne.s32 	%p31, %r2, 0;
	@%p31 bra 	$L__BB0_29;
	cvta.to.global.u64 	%rd38, %rd12;
	mul.wide.u32 	%rd39, %r1, 8;
	add.s64 	%rd40, %rd38, %rd39;
	ld.global.u64 	%rd41, [%rd40];
	st.u32 	[%rd41], %r60;
	cvta.to.global.u64 	%rd42, %rd13;
	add.s64 	%rd43, %rd42, %rd39;
	ld.global.u64 	%rd44, [%rd43];
	st.u32 	[%rd44], %r61;
$L__BB0_29:
	ret;

}
	// .globl	_Z7get_maxPP9loc_valuePPjS3_j
.visible .entry _Z7get_maxPP9loc_valuePPjS3_j(
	.param .u64 .ptr .align 1 _Z7get_maxPP9loc_valuePPjS3_j_param_0,
	.param .u64 .ptr .align 1 _Z7get_maxPP9loc_valuePPjS3_j_param_1,
	.param .u64 .ptr .align 1 _Z7get_maxPP9loc_valuePPjS3_j_param_2,
	.param .u32 _Z7get_maxPP9loc_valuePPjS3_j_param_3
)
{
	.reg .pred 	%p<28>;
	.reg .b32 	%r<65>;
	.reg .b64 	%rd<26>;

	ld.param.u64 	%rd4, [_Z7get_maxPP9loc_valuePPjS3_j_param_0];
	ld.param.u64 	%rd5, [_Z7get_maxPP9loc_valuePPjS3_j_param_1];
	ld.param.u64 	%rd6, [_Z7get_maxPP9loc_valuePPjS3_j_param_2];
	ld.param.u32 	%r62, [_Z7get_maxPP9loc_valuePPjS3_j_param_3];
	cvta.to.global.u64 	%rd7, %rd6;
	cvta.to.global.u64 	%rd8, %rd5;
	cvta.to.global.u64 	%rd9, %rd4;
	mov.u32 	%r18, %ctaid.x;
	mov.u32 	%r1, %tid.x;
	mul.wide.u32 	%rd10, %r18, 8;
	add.s64 	%rd1, %rd9, %rd10;
	shl.b32 	%r19, %r1, 3;
	mov.u32 	%r20, shared_memory;
	add.s32 	%r2, %r20, %r19;
	and.b32  	%r3, %r1, 31;
	shr.u32 	%r21, %r1, 2;
	and.b32  	%r22, %r21, 248;
	add.s32 	%r4, %r20, %r22;
	add.s64 	%rd2, %rd8, %rd10;
	add.s64 	%rd3, %rd7, %rd10;
	mov.pred 	%p27, 0;
$L__BB1_1:
	mov.u32 	%r5, %r62;
	not.pred 	%p3, %p27;
	@%p3 bra 	$L__BB1_3;
	bar.sync 	0;
$L__BB1_3:
	add.s32 	%r6, %r5, 31;
	shr.u32 	%r62, %r6, 5;
	setp.ge.u32 	%p4, %r1, %r5;
	setp.lt.u32 	%p5, %r1, %r5;
	mov.b32 	%r23, -1;
	vote.sync.ballot.b32 	%r8, %p5, %r23;
	@%p4 bra 	$L__BB1_12;
	@%p27 bra 	$L__BB1_6;
	ld.global.u64 	%rd11, [%rd1];
	mul.wide.u32 	%rd12, %r1, 8;
	add.s64 	%rd13, %rd11, %rd12;
	ld.v2.u32 	{%r63, %r64}, [%rd13];
	bra.uni 	$L__BB1_7;
$L__BB1_6:
	ld.shared.v2.u32 	{%r63, %r64}, [%r2];
$L__BB1_7:
	mov.b64 	%rd14, {%r63, %r64};
	// begin inline asm
	mov.b64 {%r24,%r25}, %rd14;
	// end inline asm
	shfl.sync.down.b32	%r27|%p7, %r25, 16, 31, %r8;
	shfl.sync.down.b32	%r26|%p8, %r24, 16, 31, %r8;
	// begin inline asm
	mov.b64 %rd15, {%r26,%r27};
	// end inline asm
	mov.b64 	{%r44, %r45}, %rd15;
	setp.gt.u32 	%p9, %r44, %r63;
	max.u32 	%r46, %r44, %r63;
	selp.b32 	%r47, %r45, %r64, %p9;
	mov.b64 	%rd16, {%r46, %r47};
	// begin inline asm
	mov.b64 {%r28,%r29}, %rd16;
	// end inline asm
	shfl.sync.down.b32	%r31|%p10, %r29, 8, 31, %r8;
	shfl.sync.down.b32	%r30|%p11, %r28, 8, 31, %r8;
	// begin inline asm
	mov.b64 %rd17, {%r30,%r31};
	// end inline asm
	mov.b64 	{%r48, %r49}, %rd17;
	setp.gt.u32 	%p12, %r48, %r46;
	max.u32 	%r50, %r48, %r46;
	selp.b32 	%r51, %r49, %r47, %p12;
	mov.b64 	%rd18, {%r50, %r51};
	// begin inline asm
	mov.b64 {%r32,%r33}, %rd18;
	// end inline asm
	shfl.sync.down.b32	%r35|%p13, %r33, 4, 31, %r8;
	shfl.sync.down.b32	%r34|%p14, %r32, 4, 31, %r8;
	// begin inline asm
	mov.b64 %rd19, {%r34,%r35};
	// end inline asm
	mov.b64 	{%r52, %r53}, %rd19;
	setp.gt.u32 	%p15, %r52, %r50;
	max.u32 	%r54, %r52, %r50;
	selp.b32 	%r55, %r53, %r51, %p15;
	mov.b64 	%rd20, {%r54, %r55};
	// begin inline asm
	mov.b64 {%r36,%r37}, %rd20;
	// end inline asm
	shfl.sync.down.b32	%r39|%p16, %r37, 2, 31, %r8;
	shfl.sync.down.b32	%r38|%p17, %r36, 2, 31, %r8;
	// begin inline asm
	mov.b64 %rd21, {%r38,%r39};
	// end inline asm
	mov.b64 	{%r56, %r57}, %rd21;
	setp.gt.u32 	%p18, %r56, %r54;
	max.u32 	%r58, %r56, %r54;
	selp.b32 	%r59, %r57, %r55, %p18;
	mov.b64 	%rd22, {%r58, %r59};
	// begin inline asm
	mov.b64 {%r40,%r41}, %rd22;
	// end inline asm
	shfl.sync.down.b32	%r43|%p19, %r41, 1, 31, %r8;
	shfl.sync.down.b32	%r42|%p20, %r40, 1, 31, %r8;
	// begin inline asm
	mov.b64 %rd23, {%r42,%r43};
	// end inline asm
	mov.b64 	{%r60, %r61}, %rd23;
	setp.gt.u32 	%p21, %r60, %r58;
	max.u32 	%r15, %r60, %r58;
	selp.b32 	%r16, %r61, %r59, %p21;
	setp.ne.s32 	%p22, %r62, 1;
	@%p22 bra 	$L__BB1_10;
	setp.ne.s32 	%p24, %r1, 0;
	@%p24 bra 	$L__BB1_12;
	ld.global.u64 	%rd24, [%rd2];
	st.u32 	[%rd24], %r15;
	ld.global.u64 	%rd25, [%rd3];
	st.u32 	[%rd25], %r16;
	bra.uni 	$L__BB1_12;
$L__BB1_10:
	setp.ne.s32 	%p23, %r3, 0;
	@%p23 bra 	$L__BB1_12;
	st.shared.v2.u32 	[%r4], {%r15, %r16};
$L__BB1_12:
	setp.gt.u32 	%p26, %r6, 63;
	mov.pred 	%p27, -1;
	@%p26 bra 	$L__BB1_1;
	ret;

}
	// .globl	_Z10sort_maxesPPjS0_S0_jjj
.visible .entry _Z10sort_maxesPPjS0_S0_jjj(
	.param .u64 .ptr .align 1 _Z10sort_maxesPPjS0_S0_jjj_param_0,
	.param .u64 .ptr .align 1 _Z10sort_maxesPPjS0_S0_jjj_param_1,
	.param .u64 .ptr .align 1 _Z10sort_maxesPPjS0_S0_jjj_param_2,
	.param .u32 _Z10sort_maxesPPjS0_S0_jjj_param_3,
	.param .u32 _Z10sort_maxesPPjS0_S0_jjj_param_4,
	.param .u32 _Z10sort_maxesPPjS0_S0_jjj_param_5
)
{
	.reg .pred 	%p<240>;
	.reg .b16 	%rs<16>;
	.reg .b32 	%r<641>;
	.reg .b64 	%rd<114>;

	ld.param.u64 	%rd18, [_Z10sort_maxesPPjS0_S0_jjj_param_0];
	ld.param.u64 	%rd19, [_Z10sort_maxesPPjS0_S0_jjj_param_1];
	ld.param.u64 	%rd20, [_Z10sort_maxesPPjS0_S0_jjj_param_2];
	ld.param.u32 	%r116, [_Z10sort_maxesPPjS0_S0_jjj_param_3];
	ld.param.u32 	%r117, [_Z10sort_maxesPPjS0_S0_jjj_param_4];
	ld.param.u32 	%r118, [_Z10sort_maxesPPjS0_S0_jjj_param_5];
	cvta.to.global.u64 	%rd1, %rd19;
	cvta.to.global.u64 	%rd2, %rd20;
	shl.b32 	%r119, %r118, 4;
	mov.u32 	%r120, shared_memory;
	add.s32 	%r630, %r120, %r119;
	shl.b32 	%r2, %r116, 2;
	add.s32 	%r629, %r630, %r2;
	add.s32 	%r628, %r629, %r2;
	add.s32 	%r121, %r116, %r118;
	add.s32 	%r122, %r121, -1;
	div.u32 	%r123, %r122, %r118;
	add.s32 	%r5, %r123, 31;
	shr.u32 	%r6, %r5, 5;
	mov.u32 	%r7, %ctaid.x;
	mov.u32 	%r8, %tid.x;
	shr.u32 	%r9, %r8, 5;
	and.b32  	%r10, %r8, 31;
	mul.lo.s32 	%r11, %r123, %r9;
	add.s32 	%r12, %r11, %r10;
	add.s32 	%r13, %r11, %r123;
	min.u32 	%r14, %r116, %r13;
	setp.ge.u32 	%p9, %r12, %r14;
	@%p9 bra 	$L__BB2_6;
	cvta.to.global.u64 	%rd21, %rd18;
	mul.wide.u32 	%rd22, %r7, 8;
	add.s64 	%rd23, %rd21, %rd22;
	ld.global.u64 	%rd3, [%rd23];
	add.s32 	%r124, %r12, 32;
	max.u32 	%r125, %r14, %r124;
	not.b32 	%r126, %r11;
	add.s32 	%r127, %r125, %r126;
	sub.s32 	%r15, %r127, %r10;
	and.b32  	%r128, %r15, 96;
	setp.eq.s32 	%p10, %r128, 96;
	mov.u32 	%r624, %r12;
	@%p10 bra 	$L__BB2_4;
	shr.u32 	%r130, %r15, 5;
	add.s32 	%r131, %r130, 1;
	and.b32  	%r16, %r131, 3;
	mov.b32 	%r623, 0;
	mov.u32 	%r624, %r12;
$L__BB2_3:
	.pragma "nounroll";
	mul.wide.u32 	%rd24, %r624, 4;
	add.s64 	%rd25, %rd3, %rd24;
	ld.u32 	%r132, [%rd25];
	shl.b32 	%r133, %r624, 2;
	add.s32 	%r134, %r630, %r133;
	st.shared.u32 	[%r134], %r132;
	add.s32 	%r135, %r628, %r133;
	st.shared.u32 	[%r135], %r624;
	add.s32 	%r624, %r624, 32;
	add.s32 	%r623, %r623, 1;
	setp.ne.s32 	%p11, %r623, %r16;
	@%p11 bra 	$L__BB2_3;
$L__BB2_4:
	setp.lt.u32 	%p12, %r15, 96;
	@%p12 bra 	$L__BB2_6;
$L__BB2_5:
	mul.wide.u32 	%rd26, %r624, 4;
	add.s64 	%rd27, %rd3, %rd26;
	ld.u32 	%r136, [%rd27];
	shl.b32 	%r137, %r624, 2;
	add.s32 	%r138, %r630, %r137;
	st.shared.u32 	[%r138], %r136;
	add.s32 	%r139, %r628, %r137;
	st.shared.u32 	[%r139], %r624;
	add.s32 	%r140, %r624, 32;
	mul.wide.u32 	%rd28, %r140, 4;
	add.s64 	%rd29, %rd3, %rd28;
	ld.u32 	%r141, [%rd29];
	st.shared.u32 	[%r138+128], %r141;
	st.shared.u32 	[%r139+128], %r140;
	add.s32 	%r142, %r624, 64;
	mul.wide.u32 	%rd30, %r142, 4;
	add.s64 	%rd31, %rd3, %rd30;
	ld.u32 	%r143, [%rd31];
	st.shared.u32 	[%r138+256], %r143;
	st.shared.u32 	[%r139+256], %r142;
	add.s32 	%r144, %r624, 96;
	mul.wide.u32 	%rd32, %r144, 4;
	add.s64 	%rd33, %rd3, %rd32;
	ld.u32 	%r145, [%rd33];
	st.shared.u32 	[%r138+384], %r145;
	st.shared.u32 	[%r139+384], %r144;
	add.s32 	%r624, %r624, 128;
	setp.lt.u32 	%p13, %r624, %r14;
	@%p13 bra 	$L__BB2_5;
$L__BB2_6:
	shl.b32 	%r146, %r6, 2;
	cvt.u64.u32 	%rd4, %r146;
	{ // callseq 0, 0
	.param .b64 param0;
	st.param.b64 	[param0], %rd4;
	.param .b64 retval0;
	call.uni (retval0), 
	malloc, 
	(
	param0
	);
	ld.param.b64 	%rd34, [retval0];
	} // callseq 0
	setp.lt.u32 	%p14, %r5, 32;
	@%p14 bra 	$L__BB2_9;
	mov.b64 	%rd112, 0;
$L__BB2_8:
	add.s64 	%rd36, %rd34, %rd112;
	mov.b16 	%rs1, 0;
	st.u8 	[%rd36], %rs1;
	add.s64 	%rd112, %rd112, 1;
	setp.lt.u64 	%p15, %rd112, %rd4;
	@%p15 bra 	$L__BB2_8;
$L__BB2_9:
	add.s32 	%r627, %r628, %r2;
	add.s32 	%r25, %r627, %r2;
	shl.b32 	%r148, %r118, 2;
	add.s32 	%r149, %r25, %r148;
	setp.ne.s32 	%p16, %r10, 31;
	add.s32 	%r26, %r14, -1;
	mul.lo.s32 	%r150, %r6, %r9;
	add.s32 	%r151, %r150, %r10;
	shl.b32 	%r152, %r151, 2;
	add.s32 	%r27, %r149, %r152;
	add.s32 	%r153, %r6, -1;
	setp.ne.s32 	%p17, %r10, %r153;
	shl.b32 	%r154, %r9, 2;
	add.s32 	%r28, %r25, %r154;
	add.s32 	%r155, %r28, 16;
	selp.b32 	%r29, 0, %r155, %p17;
	add.s32 	%r156, %r118, -1;
	setp.ne.s32 	%p18, %r8, %r156;
	add.s32 	%r30, %r12, 32;
	max.u32 	%r157, %r6, 1;
	and.b32  	%r31, %r157, 15;
	and.b32  	%r32, %r157, 134217712;
	and.b32  	%r33, %r157, 7;
	and.b32  	%r34, %r157, 3;
	max.u32 	%r158, %r14, %r30;
	not.b32 	%r159, %r11;
	add.s32 	%r160, %r158, %r159;
	sub.s32 	%r35, %r160, %r10;
	and.b32  	%r36, %r35, 96;
	setp.ne.s32 	%p19, %r12, %r26;
	shl.b32 	%r161, %r150, 2;
	add.s32 	%r37, %r149, %r161;
	add.s32 	%r162, %r37, 16;
	selp.b32 	%r163, 0, %r162, %p19;
	selp.b32 	%r38, %r163, %r162, %p16;
	sub.s32 	%r164, %r30, %r11;
	shr.u32 	%r165, %r164, 5;
	mul.wide.u32 	%rd37, %r165, 4;
	add.s64 	%rd8, %rd34, %rd37;
	setp.ne.s32 	%p20, %r30, %r26;
	shl.b32 	%r166, %r165, 2;
	add.s32 	%r39, %r37, %r166;
	add.s32 	%r167, %r39, 16;
	selp.b32 	%r168, 0, %r167, %p20;
	selp.b32 	%r40, %r168, %r167, %p16;
	add.s32 	%r41, %r12, 64;
	sub.s32 	%r169, %r41, %r11;
	shr.u32 	%r170, %r169, 5;
	mul.wide.u32 	%rd38, %r170, 4;
	add.s64 	%rd9, %rd34, %rd38;
	setp.ne.s32 	%p21, %r41, %r26;
	shl.b32 	%r171, %r170, 2;
	add.s32 	%r42, %r37, %r171;
	add.s32 	%r172, %r42, 16;
	selp.b32 	%r173, 0, %r172, %p21;
	selp.b32 	%r43, %r173, %r172, %p16;
	shl.b32 	%r174, %r9, 4;
	add.s32 	%r44, %r120, %r174;
	shl.b32 	%r176, %r8, 4;
	add.s32 	%r45, %r120, %r176;
	selp.b32 	%r46, 0, %r25, %p18;
	add.s32 	%r177, %r25, 4;
	selp.b32 	%r47, 0, %r177, %p18;
	add.s32 	%r178, %r25, 8;
	selp.b32 	%r48, 0, %r178, %p18;
	add.s32 	%r179, %r25, 12;
	selp.b32 	%r49, 0, %r179, %p18;
	mov.b32 	%r626, 0;
$L__BB2_10:
	mov.u32 	%r54, %r630;
	mov.u32 	%r630, %r629;
	mov.u32 	%r52, %r628;
	mov.u32 	%r628, %r627;
	mov.u32 	%r50, %r626;
	setp.lt.u32 	%p22, %r5, 32;
	@%p22 bra 	$L__BB2_24;
	setp.lt.u32 	%p23, %r5, 512;
	mov.b32 	%r633, 0;
	@%p23 bra 	$L__BB2_14;
	neg.s32 	%r631, %r32;
	add.s64 	%rd113, %rd34, 32;
$L__BB2_13:
	.pragma "nounroll";
	mov.b32 	%r181, 0;
	st.u32 	[%rd113+-32], %r181;
	st.u32 	[%rd113+-28], %r181;
	st.u32 	[%rd113+-24], %r181;
	st.u32 	[%rd113+-20], %r181;
	st.u32 	[%rd113+-16], %r181;
	st.u32 	[%rd113+-12], %r181;
	st.u32 	[%rd113+-8], %r181;
	st.u32 	[%rd113+-4], %r181;
	st.u32 	[%rd113], %r181;
	st.u32 	[%rd113+4], %r181;
	st.u32 	[%rd113+8], %r181;
	st.u32 	[%rd113+12], %r181;
	st.u32 	[%rd113+16], %r181;
	st.u32 	[%rd113+20], %r181;
	st.u32 	[%rd113+24], %r181;
	st.u32 	[%rd113+28], %r181;
	add.s32 	%r631, %r631, 16;
	add.s64 	%rd113, %rd113, 64;
	setp.ne.s32 	%p24, %r631, 0;
	mov.u32 	%r633, %r32;
	@%p24 bra 	$L__BB2_13;
$L__BB2_14:
	setp.eq.s32 	%p25, %r31, 0;
	@%p25 bra 	$L__BB2_24;
	setp.lt.u32 	%p26, %r31, 8;
	@%p26 bra 	$L__BB2_17;
	mul.wide.u32 	%rd39, %r633, 4;
	add.s64 	%rd40, %rd34, %rd39;
	mov.b32 	%r182, 0;
	st.u32 	[%rd40], %r182;
	st.u32 	[%rd40+4], %r182;
	st.u32 	[%rd40+8], %r182;
	st.u32 	[%rd40+12], %r182;
	st.u32 	[%rd40+16], %r182;
	st.u32 	[%rd40+20], %r182;
	st.u32 	[%rd40+24], %r182;
	st.u32 	[%rd40+28], %r182;
	add.s32 	%r633, %r633, 8;
$L__BB2_17:
	setp.eq.s32 	%p27, %r33, 0;
	@%p27 bra 	$L__BB2_24;
	setp.lt.u32 	%p28, %r33, 4;
	@%p28 bra 	$L__BB2_20;
	mul.wide.u32 	%rd41, %r633, 4;
	add.s64 	%rd42, %rd34, %rd41;
	mov.b32 	%r183, 0;
	st.u32 	[%rd42], %r183;
	st.u32 	[%rd42+4], %r183;
	st.u32 	[%rd42+8], %r183;
	st.u32 	[%rd42+12], %r183;
	add.s32 	%r633, %r633, 4;
$L__BB2_20:
	setp.eq.s32 	%p29, %r34, 0;
	@%p29 bra 	$L__BB2_24;
	setp.eq.s32 	%p30, %r34, 1;
	mul.wide.u32 	%rd43, %r633, 4;
	add.s64 	%rd13, %rd34, %rd43;
	mov.b32 	%r184, 0;
	st.u32 	[%rd13], %r184;
	@%p30 bra 	$L__BB2_24;
	setp.eq.s32 	%p31, %r34, 2;
	mov.b32 	%r185, 0;
	st.u32 	[%rd13+4], %r185;
	@%p31 bra 	$L__BB2_24;
	mov.b32 	%r186, 0;
	st.u32 	[%rd13+8], %r186;
$L__BB2_24:
	setp.ge.u32 	%p32, %r12, %r14;
	setp.lt.u32 	%p33, %r12, %r14;
	mov.b32 	%r187, -1;
	vote.sync.ballot.b32 	%r635, %p33, %r187;
	shl.b32 	%r188, %r12, 2;
	add.s32 	%r65, %r54, %r188;
	@%p32 bra 	$L__BB2_45;
	setp.eq.s32 	%p34, %r36, 96;
	mov.u32 	%r636, %r12;
	@%p34 bra 	$L__BB2_35;
	setp.lt.u32 	%p35, %r10, 16;
	setp.lt.u32 	%p36, %r10, 8;
	setp.lt.u32 	%p37, %r10, 4;
	setp.lt.u32 	%p38, %r10, 2;
	setp.eq.s32 	%p39, %r10, 0;
	ld.shared.u32 	%r189, [%r65];
	shr.u32 	%r190, %r189, %r50;
	and.b32  	%r191, %r190, 3;
	cvt.u64.u32 	%rd44, %r191;
	add.s64 	%rd45, %rd34, %rd44;
	ld.u8 	%rs2, [%rd45];
	add.s16 	%rs3, %rs2, 1;
	st.u8 	[%rd45], %rs3;
	ld.u32 	%r66, [%rd34];
	shfl.sync.up.b32	%r192|%p40, %r66, 1, 0, %r635;
	selp.b32 	%r193, 0, %r192, %p39;
	add.s32 	%r194, %r193, %r66;
	shfl.sync.up.b32	%r195|%p41, %r194, 2, 0, %r635;
	selp.b32 	%r196, 0, %r195, %p38;
	add.s32 	%r197, %r196, %r194;
	shfl.sync.up.b32	%r198|%p42, %r197, 4, 0, %r635;
	selp.b32 	%r199, 0, %r198, %p37;
	add.s32 	%r200, %r199, %r197;
	shfl.sync.up.b32	%r201|%p43, %r200, 8, 0, %r635;
	selp.b32 	%r202, 0, %r201, %p36;
	add.s32 	%r203, %r202, %r200;
	shfl.sync.up.b32	%r204|%p44, %r203, 16, 0, %r635;
	selp.b32 	%r205, 0, %r204, %p35;
	add.s32 	%r67, %r205, %r203;
	mov.u32 	%r206, shared_memory;
	cvt.u64.u32 	%rd46, %r206;
	cvta.shared.u64 	%rd47, %rd46;
	setp.eq.s64 	%p45, %rd47, 0;
	setp.ne.s32 	%p46, %r10, 31;
	setp.ne.s32 	%p47, %r12, %r26;
	and.pred  	%p48, %p46, %p47;
	or.pred  	%p49, %p45, %p48;
	@%p49 bra 	$L__BB2_28;
	st.shared.u32 	[%r38], %r67;
$L__BB2_28:
	setp.eq.s32 	%p50, %r36, 0;
	setp.lt.u32 	%p51, %r30, %r14;
	sub.s32 	%r207, %r67, %r66;
	st.u32 	[%rd34], %r207;
	mov.b32 	%r208, -1;
	vote.sync.ballot.b32 	%r635, %p51, %r208;
	mov.u32 	%r636, %r30;
	@%p50 bra 	$L__BB2_35;
	setp.lt.u32 	%p52, %r10, 16;
	setp.lt.u32 	%p53, %r10, 8;
	setp.lt.u32 	%p54, %r10, 4;
	setp.lt.u32 	%p55, %r10, 2;
	setp.eq.s32 	%p56, %r10, 0;
	ld.shared.u32 	%r209, [%r65+128];
	shr.u32 	%r210, %r209, %r50;
	and.b32  	%r211, %r210, 3;
	cvt.u64.u32 	%rd48, %r211;
	add.s64 	%rd49, %rd8, %rd48;
	ld.u8 	%rs4, [%rd49];
	add.s16 	%rs5, %rs4, 1;
	st.u8 	[%rd49], %rs5;
	ld.u32 	%r70, [%rd8];
	shfl.sync.up.b32	%r212|%p57, %r70, 1, 0, %r635;
	selp.b32 	%r213, 0, %r212, %p56;
	add.s32 	%r214, %r213, %r70;
	shfl.sync.up.b32	%r215|%p58, %r214, 2, 0, %r635;
	selp.b32 	%r216, 0, %r215, %p55;
	add.s32 	%r217, %r216, %r214;
	shfl.sync.up.b32	%r218|%p59, %r217, 4, 0, %r635;
	selp.b32 	%r219, 0, %r218, %p54;
	add.s32 	%r220, %r219, %r217;
	shfl.sync.up.b32	%r221|%p60, %r220, 8, 0, %r635;
	selp.b32 	%r222, 0, %r221, %p53;
	add.s32 	%r223, %r222, %r220;
	shfl.sync.up.b32	%r224|%p61, %r223, 16, 0, %r635;
	selp.b32 	%r225, 0, %r224, %p52;
	add.s32 	%r71, %r225, %r223;
	mov.u32 	%r226, shared_memory;
	cvt.u64.u32 	%rd50, %r226;
	cvta.shared.u64 	%rd51, %rd50;
	setp.eq.s64 	%p62, %rd51, 0;
	setp.ne.s32 	%p63, %r10, 31;
	setp.ne.s32 	%p64, %r30, %r26;
	and.pred  	%p65, %p63, %p64;
	or.pred  	%p66, %p62, %p65;
	@%p66 bra 	$L__BB2_31;
	st.shared.u32 	[%r40], %r71;
$L__BB2_31:
	setp.eq.s32 	%p67, %r36, 32;
	setp.lt.u32 	%p68, %r41, %r14;
	sub.s32 	%r227, %r71, %r70;
	st.u32 	[%rd8], %r227;
	mov.b32 	%r228, -1;
	vote.sync.ballot.b32 	%r635, %p68, %r228;
	mov.u32 	%r636, %r41;
	@%p67 bra 	$L__BB2_35;
	setp.lt.u32 	%p69, %r10, 16;
	setp.lt.u32 	%p70, %r10, 8;
	setp.lt.u32 	%p71, %r10, 4;
	setp.lt.u32 	%p72, %r10, 2;
	setp.eq.s32 	%p73, %r10, 0;
	ld.shared.u32 	%r229, [%r65+256];
	shr.u32 	%r230, %r229, %r50;
	and.b32  	%r231, %r230, 3;
	cvt.u64.u32 	%rd52, %r231;
	add.s64 	%rd53, %rd9, %rd52;
	ld.u8 	%rs6, [%rd53];
	add.s16 	%rs7, %rs6, 1;
	st.u8 	[%rd53], %rs7;
	ld.u32 	%r74, [%rd9];
	shfl.sync.up.b32	%r232|%p74, %r74, 1, 0, %r635;
	selp.b32 	%r233, 0, %r232, %p73;
	add.s32 	%r234, %r233, %r74;
	shfl.sync.up.b32	%r235|%p75, %r234, 2, 0, %r635;
	selp.b32 	%r236, 0, %r235, %p72;
	add.s32 	%r237, %r236, %r234;
	shfl.sync.up.b32	%r238|%p76, %r237, 4, 0, %r635;
	selp.b32 	%r239, 0, %r238, %p71;
	add.s32 	%r240, %r239, %r237;
	shfl.sync.up.b32	%r241|%p77, %r240, 8, 0, %r635;
	selp.b32 	%r242, 0, %r241, %p70;
	add.s32 	%r243, %r242, %r240;
	shfl.sync.up.b32	%r244|%p78, %r243, 16, 0, %r635;
	selp.b32 	%r245, 0, %r244, %p69;
	add.s32 	%r75, %r245, %r243;
	mov.u32 	%r246, shared_memory;
	cvt.u64.u32 	%rd54, %r246;
	cvta.shared.u64 	%rd55, %rd54;
	setp.eq.s64 	%p79, %rd55, 0;
	setp.ne.s32 	%p80, %r10, 31;
	setp.ne.s32 	%p81, %r41, %r26;
	and.pred  	%p82, %p80, %p81;
	or.pred  	%p83, %p79, %p82;
	@%p83 bra 	$L__BB2_34;
	st.shared.u32 	[%r43], %r75;
$L__BB2_34:
	add.s32 	%r636, %r12, 96;
	setp.lt.u32 	%p84, %r636, %r14;
	sub.s32 	%r247, %r75, %r74;
	st.u32 	[%rd9], %r247;
	mov.b32 	%r248, -1;
	vote.sync.ballot.b32 	%r635, %p84, %r248;
$L__BB2_35:
	setp.lt.u32 	%p85, %r35, 96;
	@%p85 bra 	$L__BB2_45;
$L__BB2_36:
	setp.lt.u32 	%p86, %r10, 16;
	setp.lt.u32 	%p87, %r10, 8;
	setp.lt.u32 	%p88, %r10, 4;
	setp.lt.u32 	%p89, %r10, 2;
	setp.eq.s32 	%p90, %r10, 0;
	mov.u32 	%r249, shared_memory;
	cvt.u64.u32 	%rd56, %r249;
	cvta.shared.u64 	%rd57, %rd56;
	setp.eq.s64 	%p91, %rd57, 0;
	setp.ne.s32 	%p92, %r10, 31;
	sub.s32 	%r250, %r636, %r11;
	shr.u32 	%r251, %r250, 5;
	mul.wide.u32 	%rd58, %r251, 4;
	add.s64 	%rd14, %rd34, %rd58;
	shl.b32 	%r252, %r636, 2;
	add.s32 	%r82, %r54, %r252;
	ld.shared.u32 	%r253, [%r82];
	shr.u32 	%r254, %r253, %r50;
	and.b32  	%r255, %r254, 3;
	cvt.u64.u32 	%rd59, %r255;
	add.s64 	%rd60, %rd14, %rd59;
	ld.u8 	%rs8, [%rd60];
	add.s16 	%rs9, %rs8, 1;
	st.u8 	[%rd60], %rs9;
	ld.u32 	%r83, [%rd14];
	setp.ne.s32 	%p93, %r636, %r26;
	and.pred  	%p94, %p92, %p93;
	shl.b32 	%r256, %r251, 2;
	add.s32 	%r257, %r37, %r256;
	add.s32 	%r258, %r257, 16;
	selp.b32 	%r84, 0, %r258, %p94;
	or.pred  	%p95, %p91, %p94;
	shfl.sync.up.b32	%r259|%p96, %r83, 1, 0, %r635;
	selp.b32 	%r260, 0, %r259, %p90;
	add.s32 	%r261, %r260, %r83;
	shfl.sync.up.b32	%r262|%p97, %r261, 2, 0, %r635;
	selp.b32 	%r263, 0, %r262, %p89;
	add.s32 	%r264, %r263, %r261;
	shfl.sync.up.b32	%r265|%p98, %r264, 4, 0, %r635;
	selp.b32 	%r266, 0, %r265, %p88;
	add.s32 	%r267, %r266, %r264;
	shfl.sync.up.b32	%r268|%p99, %r267, 8, 0, %r635;
	selp.b32 	%r269, 0, %r268, %p87;
	add.s32 	%r270, %r269, %r267;
	shfl.sync.up.b32	%r271|%p100, %r270, 16, 0, %r635;
	selp.b32 	%r272, 0, %r271, %p86;
	add.s32 	%r85, %r272, %r270;
	@%p95 bra 	$L__BB2_38;
	st.shared.u32 	[%r84], %r85;
$L__BB2_38:
	setp.lt.u32 	%p101, %r10, 16;
	setp.lt.u32 	%p102, %r10, 8;
	setp.lt.u32 	%p103, %r10, 4;
	setp.lt.u32 	%p104, %r10, 2;
	setp.eq.s32 	%p105, %r10, 0;
	mov.u32 	%r273, shared_memory;
	cvt.u64.u32 	%rd61, %r273;
	cvta.shared.u64 	%rd62, %rd61;
	setp.eq.s64 	%p106, %rd62, 0;
	setp.ne.s32 	%p107, %r10, 31;
	sub.s32 	%r274, %r85, %r83;
	st.u32 	[%rd14], %r274;
	add.s32 	%r275, %r636, 32;
	setp.lt.u32 	%p108, %r275, %r14;
	mov.b32 	%r276, -1;
	vote.sync.ballot.b32 	%r277, %p108, %r276;
	sub.s32 	%r278, %r275, %r11;
	shr.u32 	%r279, %r278, 5;
	mul.wide.u32 	%rd63, %r279, 4;
	add.s64 	%rd15, %rd34, %rd63;
	ld.shared.u32 	%r280, [%r82+128];
	shr.u32 	%r281, %r280, %r50;
	and.b32  	%r282, %r281, 3;
	cvt.u64.u32 	%rd64, %r282;
	add.s64 	%rd65, %rd15, %rd64;
	ld.u8 	%rs10, [%rd65];
	add.s16 	%rs11, %rs10, 1;
	st.u8 	[%rd65], %rs11;
	ld.u32 	%r86, [%rd15];
	setp.ne.s32 	%p110, %r275, %r26;
	and.pred  	%p111, %p107, %p110;
	shl.b32 	%r283, %r279, 2;
	add.s32 	%r284, %r37, %r283;
	add.s32 	%r285, %r284, 16;
	selp.b32 	%r87, 0, %r285, %p111;
	or.pred  	%p112, %p106, %p111;
	shfl.sync.up.b32	%r286|%p113, %r86, 1, 0, %r277;
	selp.b32 	%r287, 0, %r286, %p105;
	add.s32 	%r288, %r287, %r86;
	shfl.sync.up.b32	%r289|%p114, %r288, 2, 0, %r277;
	selp.b32 	%r290, 0, %r289, %p104;
	add.s32 	%r291, %r290, %r288;
	shfl.sync.up.b32	%r292|%p115, %r291, 4, 0, %r277;
	selp.b32 	%r293, 0, %r292, %p103;
	add.s32 	%r294, %r293, %r291;
	shfl.sync.up.b32	%r295|%p116, %r294, 8, 0, %r277;
	selp.b32 	%r296, 0, %r295, %p102;
	add.s32 	%r297, %r296, %r294;
	shfl.sync.up.b32	%r298|%p117, %r297, 16, 0, %r277;
	selp.b32 	%r299, 0, %r298, %p101;
	add.s32 	%r88, %r299, %r297;
	@%p112 bra 	$L__BB2_40;
	st.shared.u32 	[%r87], %r88;
$L__BB2_40:
	setp.lt.u32 	%p118, %r10, 16;
	setp.lt.u32 	%p119, %r10, 8;
	setp.lt.u32 	%p120, %r10, 4;
	setp.lt.u32 	%p121, %r10, 2;
	setp.eq.s32 	%p122, %r10, 0;
	mov.u32 	%r300, shared_memory;
	cvt.u64.u32 	%rd66, %r300;
	cvta.shared.u64 	%rd67, %rd66;
	setp.eq.s64 	%p123, %rd67, 0;
	setp.ne.s32 	%p124, %r10, 31;
	sub.s32 	%r301, %r88, %r86;
	st.u32 	[%rd15], %r301;
	add.s32 	%r302, %r636, 64;
	setp.lt.u32 	%p125, %r302, %r14;
	mov.b32 	%r303, -1;
	vote.sync.ballot.b32 	%r304, %p125, %r303;
	sub.s32 	%r305, %r302, %r11;
	shr.u32 	%r306, %r305, 5;
	mul.wide.u32 	%rd68, %r306, 4;
	add.s64 	%rd16, %rd34, %rd68;
	ld.shared.u32 	%r307, [%r82+256];
	shr.u32 	%r308, %r307, %r50;
	and.b32  	%r309, %r308, 3;
	cvt.u64.u32 	%rd69, %r309;
	add.s64 	%rd70, %rd16, %rd69;
	ld.u8 	%rs12, [%rd70];
	add.s16 	%rs13, %rs12, 1;
	st.u8 	[%rd70], %rs13;
	ld.u32 	%r89, [%rd16];
	setp.ne.s32 	%p127, %r302, %r26;
	and.pred  	%p128, %p124, %p127;
	shl.b32 	%r310, %r306, 2;
	add.s32 	%r311, %r37, %r310;
	add.s32 	%r312, %r311, 16;
	selp.b32 	%r90, 0, %r312, %p128;
	or.pred  	%p129, %p123, %p128;
	shfl.sync.up.b32	%r313|%p130, %r89, 1, 0, %r304;
	selp.b32 	%r314, 0, %r313, %p122;
	add.s32 	%r315, %r314, %r89;
	shfl.sync.up.b32	%r316|%p131, %r315, 2, 0, %r304;
	selp.b32 	%r317, 0, %r316, %p121;
	add.s32 	%r318, %r317, %r315;
	shfl.sync.up.b32	%r319|%p132, %r318, 4, 0, %r304;
	selp.b32 	%r320, 0, %r319, %p120;
	add.s32 	%r321, %r320, %r318;
	shfl.sync.up.b32	%r322|%p133, %r321, 8, 0, %r304;
	selp.b32 	%r323, 0, %r322, %p119;
	add.s32 	%r324, %r323, %r321;
	shfl.sync.up.b32	%r325|%p134, %r324, 16, 0, %r304;
	selp.b32 	%r326, 0, %r325, %p118;
	add.s32 	%r91, %r326, %r324;
	@%p129 bra 	$L__BB2_42;
	st.shared.u32 	[%r90], %r91;
$L__BB2_42:
	setp.lt.u32 	%p135, %r10, 16;
	setp.lt.u32 	%p136, %r10, 8;
	setp.lt.u32 	%p137, %r10, 4;
	setp.lt.u32 	%p138, %r10, 2;
	setp.eq.s32 	%p139, %r10, 0;
	mov.u32 	%r327, shared_memory;
	cvt.u64.u32 	%rd71, %r327;
	cvta.shared.u64 	%rd72, %rd71;
	setp.eq.s64 	%p140, %rd72, 0;
	setp.ne.s32 	%p141, %r10, 31;
	sub.s32 	%r328, %r91, %r89;
	st.u32 	[%rd16], %r328;
	add.s32 	%r329, %r636, 96;
	setp.lt.u32 	%p142, %r329, %r14;
	mov.b32 	%r330, -1;
	vote.sync.ballot.b32 	%r331, %p142, %r330;
	sub.s32 	%r332, %r329, %r11;
	shr.u32 	%r333, %r332, 5;
	mul.wide.u32 	%rd73, %r333, 4;
	add.s64 	%rd17, %rd34, %rd73;
	ld.shared.u32 	%r334, [%r82+384];
	shr.u32 	%r335, %r334, %r50;
	and.b32  	%r336, %r335, 3;
	cvt.u64.u32 	%rd74, %r336;
	add.s64 	%rd75, %rd17, %rd74;
	ld.u8 	%rs14, [%rd75];
	add.s16 	%rs15, %rs14, 1;
	st.u8 	[%rd75], %rs15;
	ld.u32 	%r92, [%rd17];
	setp.ne.s32 	%p144, %r329, %r26;
	and.pred  	%p145, %p141, %p144;
	shl.b32 	%r337, %r333, 2;
	add.s32 	%r338, %r37, %r337;
	add.s32 	%r339, %r338, 16;
	selp.b32 	%r93, 0, %r339, %p145;
	or.pred  	%p146, %p140, %p145;
	shfl.sync.up.b32	%r340|%p147, %r92, 1, 0, %r331;
	selp.b32 	%r341, 0, %r340, %p139;
	add.s32 	%r342, %r341, %r92;
	shfl.sync.up.b32	%r343|%p148, %r342, 2, 0, %r331;
	selp.b32 	%r344, 0, %r343, %p138;
	add.s32 	%r345, %r344, %r342;
	shfl.sync.up.b32	%r346|%p149, %r345, 4, 0, %r331;
	selp.b32 	%r347, 0, %r346, %p137;
	add.s32 	%r348, %r347, %r345;
	shfl.sync.up.b32	%r349|%p150, %r348, 8, 0, %r331;
	selp.b32 	%r350, 0, %r349, %p136;
	add.s32 	%r351, %r350, %r348;
	shfl.sync.up.b32	%r352|%p151, %r351, 16, 0, %r331;
	selp.b32 	%r353, 0, %r352, %p135;
	add.s32 	%r94, %r353, %r351;
	@%p146 bra 	$L__BB2_44;
	st.shared.u32 	[%r93], %r94;
$L__BB2_44:
	sub.s32 	%r354, %r94, %r92;
	st.u32 	[%rd17], %r354;
	add.s32 	%r636, %r636, 128;
	setp.lt.u32 	%p152, %r636, %r14;
	mov.b32 	%r355, -1;
	vote.sync.ballot.b32 	%r635, %p152, %r355;
	@%p152 bra 	$L__BB2_36;
$L__BB2_45:
	setp.ge.u32 	%p153, %r10, %r6;
	setp.lt.u32 	%p154, %r10, %r6;
	mov.b32 	%r356, -1;
	vote.sync.ballot.b32 	%r97, %p154, %r356;
	@%p153 bra 	$L__BB2_49;
	setp.lt.u32 	%p156, %r10, 16;
	setp.lt.u32 	%p157, %r10, 8;
	setp.lt.u32 	%p158, %r10, 4;
	setp.lt.u32 	%p159, %r10, 2;
	setp.eq.s32 	%p160, %r10, 0;
	ld.shared.u32 	%r98, [%r27+16];
	shfl.sync.up.b32	%r357|%p161, %r98, 1, 0, %r97;
	selp.b32 	%r358, 0, %r357, %p160;
	add.s32 	%r359, %r358, %r98;
	shfl.sync.up.b32	%r360|%p162, %r359, 2, 0, %r97;
	selp.b32 	%r361, 0, %r360, %p159;
	add.s32 	%r362, %r361, %r359;
	shfl.sync.up.b32	%r363|%p163, %r362, 4, 0, %r97;
	selp.b32 	%r364, 0, %r363, %p158;
	add.s32 	%r365, %r364, %r362;
	shfl.sync.up.b32	%r366|%p164, %r365, 8, 0, %r97;
	selp.b32 	%r367, 0, %r366, %p157;
	add.s32 	%r368, %r367, %r365;
	shfl.sync.up.b32	%r369|%p165, %r368, 16, 0, %r97;
	selp.b32 	%r370, 0, %r369, %p156;
	add.s32 	%r99, %r370, %r368;
	mov.u32 	%r371, shared_memory;
	cvt.u64.u32 	%rd76, %r371;
	cvta.shared.u64 	%rd77, %rd76;
	setp.eq.s64 	%p166, %rd77, 0;
	add.s32 	%r372, %r6, -1;
	setp.ne.s32 	%p167, %r10, %r372;
	or.pred  	%p168, %p166, %p167;
	@%p168 bra 	$L__BB2_48;
	st.shared.u32 	[%r29], %r99;
$L__BB2_48:
	sub.s32 	%r373, %r99, %r98;
	st.shared.u32 	[%r27+16], %r373;
$L__BB2_49:
	setp.ne.s32 	%p169, %r10, 31;
	@%p169 bra 	$L__BB2_51;
	ld.shared.u8 	%r374, [%r28+16];
	st.shared.u32 	[%r44], %r374;
	ld.shared.u8 	%r375, [%r28+17];
	st.shared.u32 	[%r44+4], %r375;
	ld.shared.u8 	%r376, [%r28+18];
	st.shared.u32 	[%r44+8], %r376;
	ld.shared.u8 	%r377, [%r28+19];
	st.shared.u32 	[%r44+12], %r377;
$L__BB2_51:
	setp.ge.u32 	%p170, %r8, %r118;
	setp.lt.u32 	%p171, %r8, %r118;
	bar.sync 	0;
	mov.b32 	%r378, -1;
	vote.sync.ballot.b32 	%r100, %p171, %r378;
	@%p170 bra 	$L__BB2_61;
	setp.lt.u32 	%p173, %r10, 16;
	setp.lt.u32 	%p174, %r10, 8;
	setp.lt.u32 	%p175, %r10, 4;
	setp.lt.u32 	%p176, %r10, 2;
	setp.eq.s32 	%p177, %r10, 0;
	ld.shared.u32 	%r101, [%r45];
	shfl.sync.up.b32	%r379|%p178, %r101, 1, 0, %r100;
	selp.b32 	%r380, 0, %r379, %p177;
	add.s32 	%r381, %r380, %r101;
	shfl.sync.up.b32	%r382|%p179, %r381, 2, 0, %r100;
	selp.b32 	%r383, 0, %r382, %p176;
	add.s32 	%r384, %r383, %r381;
	shfl.sync.up.b32	%r385|%p180, %r384, 4, 0, %r100;
	selp.b32 	%r386, 0, %r385, %p175;
	add.s32 	%r387, %r386, %r384;
	shfl.sync.up.b32	%r388|%p181, %r387, 8, 0, %r100;
	selp.b32 	%r389, 0, %r388, %p174;
	add.s32 	%r390, %r389, %r387;
	shfl.sync.up.b32	%r391|%p182, %r390, 16, 0, %r100;
	selp.b32 	%r392, 0, %r391, %p173;
	add.s32 	%r102, %r392, %r390;
	mov.u32 	%r393, shared_memory;
	cvt.u64.u32 	%rd78, %r393;
	cvta.shared.u64 	%rd79, %rd78;
	setp.eq.s64 	%p183, %rd79, 0;
	add.s32 	%r394, %r118, -1;
	setp.ne.s32 	%p184, %r8, %r394;
	or.pred  	%p8, %p183, %p184;
	@%p8 bra 	$L__BB2_54;
	st.shared.u32 	[%r46], %r102;
$L__BB2_54:
	setp.lt.u32 	%p185, %r10, 16;
	setp.lt.u32 	%p186, %r10, 8;
	setp.lt.u32 	%p187, %r10, 4;
	setp.lt.u32 	%p188, %r10, 2;
	setp.eq.s32 	%p189, %r10, 0;
	sub.s32 	%r395, %r102, %r101;
	st.shared.u32 	[%r45], %r395;
	ld.shared.u32 	%r103, [%r45+4];
	shfl.sync.up.b32	%r396|%p190, %r103, 1, 0, %r100;
	selp.b32 	%r397, 0, %r396, %p189;
	add.s32 	%r398, %r397, %r103;
	shfl.sync.up.b32	%r399|%p191, %r398, 2, 0, %r100;
	selp.b32 	%r400, 0, %r399, %p188;
	add.s32 	%r401, %r400, %r398;
	shfl.sync.up.b32	%r402|%p192, %r401, 4, 0, %r100;
	selp.b32 	%r403, 0, %r402, %p187;
	add.s32 	%r404, %r403, %r401;
	shfl.sync.up.b32	%r405|%p193, %r404, 8, 0, %r100;
	selp.b32 	%r406, 0, %r405, %p186;
	add.s32 	%r407, %r406, %r404;
	shfl.sync.up.b32	%r408|%p194, %r407, 16, 0, %r100;
	selp.b32 	%r409, 0, %r408, %p185;
	add.s32 	%r104, %r409, %r407;
	@%p8 bra 	$L__BB2_56;
	st.shared.u32 	[%r47], %r104;
$L__BB2_56:
	setp.lt.u32 	%p195, %r10, 16;
	setp.lt.u32 	%p196, %r10, 8;
	setp.lt.u32 	%p197, %r10, 4;
	setp.lt.u32 	%p198, %r10, 2;
	setp.eq.s32 	%p199, %r10, 0;
	sub.s32 	%r410, %r104, %r103;
	st.shared.u32 	[%r45+4], %r410;
	ld.shared.u32 	%r105, [%r45+8];
	shfl.sync.up.b32	%r411|%p200, %r105, 1, 0, %r100;
	selp.b32 	%r412, 0, %r411, %p199;
	add.s32 	%r413, %r412, %r105;
	shfl.sync.up.b32	%r414|%p201, %r413, 2, 0, %r100;
	selp.b32 	%r415, 0, %r414, %p198;
	add.s32 	%r416, %r415, %r413;
	shfl.sync.up.b32	%r417|%p202, %r416, 4, 0, %r100;
	selp.b32 	%r418, 0, %r417, %p197;
	add.s32 	%r419, %r418, %r416;
	shfl.sync.up.b32	%r420|%p203, %r419, 8, 0, %r100;
	selp.b32 	%r421, 0, %r420, %p196;
	add.s32 	%r422, %r421, %r419;
	shfl.sync.up.b32	%r423|%p204, %r422, 16, 0, %r100;
	selp.b32 	%r424, 0, %r423, %p195;
	add.s32 	%r106, %r424, %r422;
	@%p8 bra 	$L__BB2_58;
	st.shared.u32 	[%r48], %r106;
$L__BB2_58:
	setp.lt.u32 	%p205, %r10, 16;
	setp.lt.u32 	%p206, %r10, 8;
	setp.lt.u32 	%p207, %r10, 4;
	setp.lt.u32 	%p208, %r10, 2;
	setp.eq.s32 	%p209, %r10, 0;
	sub.s32 	%r425, %r106, %r105;
	st.shared.u32 	[%r45+8], %r425;
	ld.shared.u32 	%r107, [%r45+12];
	shfl.sync.up.b32	%r426|%p210, %r107, 1, 0, %r100;
	selp.b32 	%r427, 0, %r426, %p209;
	add.s32 	%r428, %r427, %r107;
	shfl.sync.up.b32	%r429|%p211, %r428, 2, 0, %r100;
	selp.b32 	%r430, 0, %r429, %p208;
	add.s32 	%r431, %r430, %r428;
	shfl.sync.up.b32	%r432|%p212, %r431, 4, 0, %r100;
	selp.b32 	%r433, 0, %r432, %p207;
	add.s32 	%r434, %r433, %r431;
	shfl.sync.up.b32	%r435|%p213, %r434, 8, 0, %r100;
	selp.b32 	%r436, 0, %r435, %p206;
	add.s32 	%r437, %r436, %r434;
	shfl.sync.up.b32	%r438|%p214, %r437, 16, 0, %r100;
	selp.b32 	%r439, 0, %r438, %p205;
	add.s32 	%r108, %r439, %r437;
	@%p8 bra 	$L__BB2_60;
	st.shared.u32 	[%r49], %r108;
$L__BB2_60:
	sub.s32 	%r440, %r108, %r107;
	st.shared.u32 	[%r45+12], %r440;
$L__BB2_61:
	setp.gt.u32 	%p215, %r8, 3;
	setp.lt.u32 	%p216, %r8, 4;
	mov.b32 	%r441, -1;
	vote.sync.ballot.b32 	%r109, %p216, %r441;
	@%p215 bra 	$L__BB2_63;
	setp.lt.u32 	%p218, %r10, 16;
	setp.lt.u32 	%p219, %r10, 8;
	setp.lt.u32 	%p220, %r10, 2;
	setp.eq.s32 	%p221, %r10, 0;
	shl.b32 	%r442, %r8, 2;
	add.s32 	%r443, %r25, %r442;
	ld.shared.u32 	%r444, [%r443];
	shfl.sync.up.b32	%r445|%p222, %r444, 1, 0, %r109;
	selp.b32 	%r446, 0, %r445, %p221;
	add.s32 	%r447, %r446, %r444;
	shfl.sync.up.b32	%r448|%p223, %r447, 2, 0, %r109;
	selp.b32 	%r449, 0, %r448, %p220;
	add.s32 	%r450, %r449, %r447;
	shfl.sync.up.b32	%r451|%p224, %r450, 4, 0, %r109;
	shfl.sync.up.b32	%r452|%p225, %r450, 8, 0, %r109;
	selp.b32 	%r453, 0, %r452, %p219;
	add.s32 	%r454, %r453, %r450;
	shfl.sync.up.b32	%r455|%p226, %r454, 16, 0, %r109;
	selp.b32 	%r456, 0, %r455, %p218;
	add.s32 	%r457, %r456, %r454;
	sub.s32 	%r458, %r457, %r444;
	st.shared.u32 	[%r443], %r458;
$L__BB2_63:
	setp.ge.u32 	%p227, %r12, %r14;
	bar.sync 	0;
	@%p227 bra 	$L__BB2_70;
	setp.eq.s32 	%p228, %r36, 96;
	mov.u32 	%r639, %r12;
	@%p228 bra 	$L__BB2_68;
	setp.eq.s32 	%p229, %r36, 0;
	ld.shared.u32 	%r459, [%r65];
	shr.u32 	%r460, %r459, %r50;
	and.b32  	%r461, %r460, 3;
	cvt.u64.u32 	%rd80, %r461;
	add.s64 	%rd81, %rd34, %rd80;
	ld.u8 	%r462, [%rd81];
	shl.b32 	%r463, %r460, 2;
	and.b32  	%r464, %r463, 12;
	add.s32 	%r465, %r44, %r464;
	ld.shared.u32 	%r466, [%r465];
	add.s32 	%r467, %r466, %r462;
	add.s32 	%r468, %r25, %r464;
	ld.shared.u32 	%r469, [%r468];
	add.s32 	%r470, %r467, %r469;
	add.s32 	%r471, %r37, %r461;
	ld.shared.u8 	%r472, [%r471+16];
	add.s32 	%r473, %r470, %r472;
	shl.b32 	%r474, %r473, 2;
	add.s32 	%r475, %r630, %r474;
	st.shared.u32 	[%r475], %r459;
	shl.b32 	%r476, %r12, 2;
	add.s32 	%r110, %r52, %r476;
	ld.shared.u32 	%r477, [%r110];
	add.s32 	%r478, %r628, %r474;
	st.shared.u32 	[%r478], %r477;
	mov.u32 	%r639, %r30;
	@%p229 bra 	$L__BB2_68;
	setp.eq.s32 	%p230, %r36, 32;
	ld.shared.u32 	%r479, [%r65+128];
	shr.u32 	%r480, %r479, %r50;
	and.b32  	%r481, %r480, 3;
	cvt.u64.u32 	%rd82, %r481;
	add.s64 	%rd83, %rd8, %rd82;
	ld.u8 	%r482, [%rd83];
	shl.b32 	%r483, %r480, 2;
	and.b32  	%r484, %r483, 12;
	add.s32 	%r485, %r44, %r484;
	ld.shared.u32 	%r486, [%r485];
	add.s32 	%r487, %r486, %r482;
	add.s32 	%r488, %r25, %r484;
	ld.shared.u32 	%r489, [%r488];
	add.s32 	%r490, %r487, %r489;
	add.s32 	%r491, %r39, %r481;
	ld.shared.u8 	%r492, [%r491+16];
	add.s32 	%r493, %r490, %r492;
	shl.b32 	%r494, %r493, 2;
	add.s32 	%r495, %r630, %r494;
	st.shared.u32 	[%r495], %r479;
	ld.shared.u32 	%r496, [%r110+128];
	add.s32 	%r497, %r628, %r494;
	st.shared.u32 	[%r497], %r496;
	mov.u32 	%r639, %r41;
	@%p230 bra 	$L__BB2_68;
	add.s32 	%r639, %r12, 96;
	ld.shared.u32 	%r498, [%r65+256];
	shr.u32 	%r499, %r498, %r50;
	and.b32  	%r500, %r499, 3;
	cvt.u64.u32 	%rd84, %r500;
	add.s64 	%rd85, %rd9, %rd84;
	ld.u8 	%r501, [%rd85];
	shl.b32 	%r502, %r499, 2;
	and.b32  	%r503, %r502, 12;
	add.s32 	%r504, %r44, %r503;
	ld.shared.u32 	%r505, [%r504];
	add.s32 	%r506, %r505, %r501;
	add.s32 	%r507, %r25, %r503;
	ld.shared.u32 	%r508, [%r507];
	add.s32 	%r509, %r506, %r508;
	add.s32 	%r510, %r42, %r500;
	ld.shared.u8 	%r511, [%r510+16];
	add.s32 	%r512, %r509, %r511;
	shl.b32 	%r513, %r512, 2;
	add.s32 	%r514, %r630, %r513;
	st.shared.u32 	[%r514], %r498;
	ld.shared.u32 	%r515, [%r110+256];
	add.s32 	%r516, %r628, %r513;
	st.shared.u32 	[%r516], %r515;
$L__BB2_68:
	setp.lt.u32 	%p231, %r35, 96;
	@%p231 bra 	$L__BB2_70;
$L__BB2_69:
	sub.s32 	%r517, %r639, %r11;
	shr.u32 	%r518, %r517, 5;
	shl.b32 	%r519, %r639, 2;
	add.s32 	%r520, %r54, %r519;
	ld.shared.u32 	%r521, [%r520];
	shr.u32 	%r522, %r521, %r50;
	and.b32  	%r523, %r522, 3;
	mul.wide.u32 	%rd86, %r518, 4;
	add.s64 	%rd87, %rd34, %rd86;
	cvt.u64.u32 	%rd88, %r523;
	add.s64 	%rd89, %rd87, %rd88;
	ld.u8 	%r524, [%rd89];
	shl.b32 	%r525, %r522, 2;
	and.b32  	%r526, %r525, 12;
	add.s32 	%r527, %r44, %r526;
	ld.shared.u32 	%r528, [%r527];
	add.s32 	%r529, %r528, %r524;
	add.s32 	%r530, %r25, %r526;
	ld.shared.u32 	%r531, [%r530];
	add.s32 	%r532, %r529, %r531;
	shl.b32 	%r533, %r518, 2;
	or.b32  	%r534, %r533, %r523;
	add.s32 	%r535, %r37, %r534;
	ld.shared.u8 	%r536, [%r535+16];
	add.s32 	%r537, %r532, %r536;
	shl.b32 	%r538, %r537, 2;
	add.s32 	%r539, %r630, %r538;
	st.shared.u32 	[%r539], %r521;
	add.s32 	%r540, %r52, %r519;
	ld.shared.u32 	%r541, [%r540];
	add.s32 	%r542, %r628, %r538;
	st.shared.u32 	[%r542], %r541;
	add.s32 	%r543, %r517, 32;
	shr.u32 	%r544, %r543, 5;
	ld.shared.u32 	%r545, [%r520+128];
	shr.u32 	%r546, %r545, %r50;
	and.b32  	%r547, %r546, 3;
	mul.wide.u32 	%rd90, %r544, 4;
	add.s64 	%rd91, %rd34, %rd90;
	cvt.u64.u32 	%rd92, %r547;
	add.s64 	%rd93, %rd91, %rd92;
	ld.u8 	%r548, [%rd93];
	shl.b32 	%r549, %r546, 2;
	and.b32  	%r550, %r549, 12;
	add.s32 	%r551, %r44, %r550;
	ld.shared.u32 	%r552, [%r551];
	add.s32 	%r553, %r552, %r548;
	add.s32 	%r554, %r25, %r550;
	ld.shared.u32 	%r555, [%r554];
	add.s32 	%r556, %r553, %r555;
	shl.b32 	%r557, %r544, 2;
	or.b32  	%r558, %r557, %r547;
	add.s32 	%r559, %r37, %r558;
	ld.shared.u8 	%r560, [%r559+16];
	add.s32 	%r561, %r556, %r560;
	shl.b32 	%r562, %r561, 2;
	add.s32 	%r563, %r630, %r562;
	st.shared.u32 	[%r563], %r545;
	ld.shared.u32 	%r564, [%r540+128];
	add.s32 	%r565, %r628, %r562;
	st.shared.u32 	[%r565], %r564;
	add.s32 	%r566, %r517, 64;
	shr.u32 	%r567, %r566, 5;
	ld.shared.u32 	%r568, [%r520+256];
	shr.u32 	%r569, %r568, %r50;
	and.b32  	%r570, %r569, 3;
	mul.wide.u32 	%rd94, %r567, 4;
	add.s64 	%rd95, %rd34, %rd94;
	cvt.u64.u32 	%rd96, %r570;
	add.s64 	%rd97, %rd95, %rd96;
	ld.u8 	%r571, [%rd97];
	shl.b32 	%r572, %r569, 2;
	and.b32  	%r573, %r572, 12;
	add.s32 	%r574, %r44, %r573;
	ld.shared.u32 	%r575, [%r574];
	add.s32 	%r576, %r575, %r571;
	add.s32 	%r577, %r25, %r573;
	ld.shared.u32 	%r578, [%r577];
	add.s32 	%r579, %r576, %r578;
	shl.b32 	%r580, %r567, 2;
	or.b32  	%r581, %r580, %r570;
	add.s32 	%r582, %r37, %r581;
	ld.shared.u8 	%r583, [%r582+16];
	add.s32 	%r584, %r579, %r583;
	shl.b32 	%r585, %r584, 2;
	add.s32 	%r586, %r630, %r585;
	st.shared.u32 	[%r586], %r568;
	ld.shared.u32 	%r587, [%r540+256];
	add.s32 	%r588, %r628, %r585;
	st.shared.u32 	[%r588], %r587;
	add.s32 	%r589, %r517, 96;
	shr.u32 	%r590, %r589, 5;
	ld.shared.u32 	%r591, [%r520+384];
	shr.u32 	%r592, %r591, %r50;
	and.b32  	%r593, %r592, 3;
	mul.wide.u32 	%rd98, %r590, 4;
	add.s64 	%rd99, %rd34, %rd98;
	cvt.u64.u32 	%rd100, %r593;
	add.s64 	%rd101, %rd99, %rd100;
	ld.u8 	%r594, [%rd101];
	shl.b32 	%r595, %r592, 2;
	and.b32  	%r596, %r595, 12;
	add.s32 	%r597, %r44, %r596;
	ld.shared.u32 	%r598, [%r597];
	add.s32 	%r599, %r598, %r594;
	add.s32 	%r600, %r25, %r596;
	ld.shared.u32 	%r601, [%r600];
	add.s32 	%r602, %r599, %r601;
	shl.b32 	%r603, %r590, 2;
	or.b32  	%r604, %r603, %r593;
	add.s32 	%r605, %r37, %r604;
	ld.shared.u8 	%r606, [%r605+16];
	add.s32 	%r607, %r602, %r606;
	shl.b32 	%r608, %r607, 2;
	add.s32 	%r609, %r630, %r608;
	st.shared.u32 	[%r609], %r591;
	ld.shared.u32 	%r610, [%r540+384];
	add.s32 	%r611, %r628, %r608;
	st.shared.u32 	[%r611], %r610;
	add.s32 	%r639, %r639, 128;
	setp.lt.u32 	%p232, %r639, %r14;
	@%p232 bra 	$L__BB2_69;
$L__BB2_70:
	bar.sync 	0;
	add.s32 	%r626, %r50, 2;
	setp.lt.u32 	%p233, %r50, 30;
	mov.u32 	%r627, %r52;
	mov.u32 	%r629, %r54;
	@%p233 bra 	$L__BB2_10;
	setp.gt.u32 	%p234, %r116, %r13;
	setp.ge.u32 	%p235, %r12, %r116;
	or.pred  	%p236, %p234, %p235;
	@%p236 bra 	$L__BB2_73;
	shl.b32 	%r612, %r116, 2;
	add.s32 	%r613, %r628, %r612;
	ld.shared.u32 	%r614, [%r613+-4];
	mul.wide.u32 	%rd102, %r7, 8;
	add.s64 	%rd103, %rd2, %rd102;
	ld.global.u64 	%rd104, [%rd103];
	st.u32 	[%rd104], %r614;
	add.s32 	%r615, %r54, %r612;
	ld.shared.u32 	%r616, [%r615+-4];
	add.s64 	%rd105, %rd1, %rd102;
	ld.global.u64 	%rd106, [%rd105];
	st.u32 	[%rd106], %r616;
$L__BB2_73:
	setp.lt.u32 	%p237, %r117, %r12;
	setp.ge.u32 	%p238, %r117, %r14;
	or.pred  	%p239, %p237, %p238;
	@%p239 bra 	$L__BB2_75;
	shl.b32 	%r617, %r117, 2;
	add.s32 	%r618, %r628, %r617;
	ld.shared.u32 	%r619, [%r618];
	mul.wide.u32 	%rd107, %r7, 8;
	add.s64 	%rd108, %rd2, %rd107;
	ld.global.u64 	%rd109, [%rd108];
	st.u32 	[%rd109+4], %r619;
	add.s32 	%r620, %r54, %r617;
	ld.shared.u32 	%r621, [%r620];
	add.s64 	%rd110, %rd1, %rd107;
	ld.global.u64 	%rd111, [%rd110];
	st.u32 	[%rd111+4], %r621;
$L__BB2_75:
	{ // callseq 1, 0
	.param .b64 param0;
	st.param.b64 	[param0], %rd34;
	call.uni 
	free, 
	(
	param0
	);
	} // callseq 1
	ret;

}


// ===== COMPILED SASS (sm_100) =====

	.target	sm_100

	.elftype	@"ET_EXEC"


//--------------------- .note.nv.tkinfo           --------------------------
	.section	.note.nv.tkinfo,"",@"SHT_NOTE"
	.sectionflags	@"SHF_NOTE_NV_TKINFO"
	.tkinfo
        /*0018*/ 	.word	0x00000002
        /*0030*/ 	.string	""
        /*0030*/ 	.string	"ptxas"
        /*0030*/ 	.string	"Cuda compilation tools, release 13.0, V13.0.88"
        /*0030*/ 	.string	"Build cuda_13.0.r13.0/compiler.36424714_0"
        /*0030*/ 	.string	"-arch sm_100 -m 64 "



//--------------------- .note.nv.cuinfo           --------------------------
	.section	.note.nv.cuinfo,"",@"SHT_NOTE"
	.sectionflags	@"SHF_NOTE_NV_CUINFO"
        /*0018*/ 	.short	0x0002
        /*001a*/ 	.short	0x0064
        /*001c*/ 	.short	0x0082
	.zero		2


//--------------------- .nv.info                  --------------------------
	.section	.nv.info,"",@"SHT_CUDA_INFO"
	.align	4


	//----- nvinfo : EIATTR_REGCOUNT
	.align		4
        /*0000*/ 	.byte	0x04, 0x2f
        /*0002*/ 	.short	(.L_1 - .L_0)
	.align		4
.L_0:
        /*0004*/ 	.word	index@(_Z18get_max_warp_per_nPP9loc_valuePPjS3_j)
        /*0008*/ 	.word	0x00000014


	//----- nvinfo : EIATTR_FRAME_SIZE
	.align		4
.L_1:
        /*000c*/ 	.byte	0x04, 0x11
        /*000e*/ 	.short	(.L_3 - .L_2)
	.align		4
.L_2:
        /*0010*/ 	.word	index@(_Z18get_max_warp_per_nPP9loc_valuePPjS3_j)
        /*0014*/ 	.word	0x00000000


	//----- nvinfo : EIATTR_REGCOUNT
	.align		4
.L_3:
        /*0018*/ 	.byte	0x04, 0x2f
        /*001a*/ 	.short	(.L_5 - .L_4)
	.align		4
.L_4:
        /*001c*/ 	.word	index@(_Z7get_maxPP9loc_valuePPjS3_j)
        /*0020*/ 	.word	0x0000001a


	//----- nvinfo : EIATTR_FRAME_SIZE
	.align		4
.L_5:
        /*0024*/ 	.byte	0x04, 0x11
        /*0026*/ 	.short	(.L_7 - .L_6)
	.align		4
.L_6:
        /*0028*/ 	.word	index@(_Z7get_maxPP9loc_valuePPjS3_j)
        /*002c*/ 	.word	0x00000000


	//----- nvinfo : EIATTR_REGCOUNT
	.align		4
.L_7:
        /*0030*/ 	.byte	0x04, 0x2f
        /*0032*/ 	.short	(.L_9 - .L_8)
	.align		4
.L_8:
        /*0034*/ 	.word	index@(_Z10sort_maxesPPjS0_S0_jjj)
        /*0038*/ 	.word	0x00000035


	//----- nvinfo : EIATTR_FRAME_SIZE
	.align		4
.L_9:
        /*003c*/ 	.byte	0x04, 0x11
        /*003e*/ 	.short	(.L_11 - .L_10)
	.align		4
.L_10:
        /*0040*/ 	.word	index@(_Z10sort_maxesPPjS0_S0_jjj)
        /*0044*/ 	.word	0x00000000


	//----- nvinfo : EIATTR_MIN_STACK_SIZE
	.align		4
.L_11:
        /*0048*/ 	.byte	0x04, 0x12
        /*004a*/ 	.short	(.L_13 - .L_12)
	.align		4
.L_12:
        /*004c*/ 	.word	index@(_Z10sort_maxesPPjS0_S0_jjj)
        /*0050*/ 	.word	0x00000000


	//----- nvinfo : EIATTR_MIN_STACK_SIZE
	.align		4
.L_13:
        /*0054*/ 	.byte	0x04, 0x12
        /*0056*/ 	.short	(.L_15 - .L_14)
	.align		4
.L_14:
        /*0058*/ 	.word	index@(_Z7get_maxPP9loc_valuePPjS3_j)
        /*005c*/ 	.word	0x00000000


	//----- nvinfo : EIATTR_MIN_STACK_SIZE
	.align		4
.L_15:
        /*0060*/ 	.byte	0x04, 0x12
        /*0062*/ 	.short	(.L_17 - .L_16)
	.align		4
.L_16:
        /*0064*/ 	.word	index@(_Z18get_max_warp_per_nPP9loc_valuePPjS3_j)
        /*0068*/ 	.word	0x00000000
.L_17:


//--------------------- .nv.compat                --------------------------
	.section	.nv.compat,"",@"SHT_CUDA_COMPAT_INFO"
	.align	4
        /*0000*/ 	.byte	0x02, 0x09, 0x00, 0x00, 0x02, 0x02, 0x01, 0x00, 0x02, 0x05, 0x05, 0x00, 0x03, 0x07, 0x01, 0x01
        /*0010*/ 	.byte	0x02, 0x03, 0x00, 0x00, 0x02, 0x06, 0x01, 0x00, 0x04, 0x0b, 0x08, 0x00, 0x09, 0x00, 0x00, 0x00
        /*0020*/ 	.byte	0x00, 0x00, 0x00, 0x00


//--------------------- .nv.info._Z10sort_maxesPPjS0_S0_jjj --------------------------
	.section	.nv.info._Z10sort_maxesPPjS0_S0_jjj,"",@"SHT_CUDA_INFO"
	.sectionflags	@""
	.align	4


	//----- nvinfo : EIATTR_CUDA_API_VERSION
	.align		4
        /*0000*/ 	.byte	0x04, 0x37
        /*0002*/ 	.short	(.L_19 - .L_18)
.L_18:
        /*0004*/ 	.word	0x00000082


	//----- nvinfo : EIATTR_KPARAM_INFO
	.align		4
.L_19:
        /*0008*/ 	.byte	0x04, 0x17
        /*000a*/ 	.short	(.L_21 - .L_20)
.L_20:
        /*000c*/ 	.word	0x00000000
        /*0010*/ 	.short	0x0005
        /*0012*/ 	.short	0x0020
        /*0014*/ 	.byte	0x00, 0xf0, 0x11, 0x00


	//----- nvinfo : EIATTR_KPARAM_INFO
	.align		4
.L_21:
        /*0018*/ 	.byte	0x04, 0x17
        /*001a*/ 	.short	(.L_23 - .L_22)
.L_22:
        /*001c*/ 	.word	0x00000000
        /*0020*/ 	.short	0x0004
        /*0022*/ 	.short	0x001c
        /*0024*/ 	.byte	0x00, 0xf0, 0x11, 0x00


	//----- nvinfo : EIATTR_KPARAM_INFO
	.align		4
.L_23:
        /*0028*/ 	.byte	0x04, 0x17
        /*002a*/ 	.short	(.L_25 - .L_24)
.L_24:
        /*002c*/ 	.word	0x00000000
        /*0030*/ 	.short	0x0003
        /*0032*/ 	.short	0x0018
        /*0034*/ 	.byte	0x00, 0xf0, 0x11, 0x00


	//----- nvinfo : EIATTR_KPARAM_INFO
	.align		4
.L_25:
        /*0038*/ 	.byte	0x04, 0x17
        /*003a*/ 	.short	(.L_27 - .L_26)
.L_26:
        /*003c*/ 	.word	0x00000000
        /*0040*/ 	.short	0x0002
        /*0042*/ 	.short	0x0010
        /*0044*/ 	.byte	0x00, 0xf5, 0x21, 0x00


	//----- nvinfo : EIATTR_KPARAM_INFO
	.align		4
.L_27:
        /*0048*/ 	.byte	0x04, 0x17
        /*004a*/ 	.short	(.L_29 - .L_28)
.L_28:
        /*004c*/ 	.word	0x00000000
        /*0050*/ 	.short	0x0001
        /*0052*/ 	.short	0x0008
        /*0054*/ 	.byte	0x00, 0xf5, 0x21, 0x00


	//----- nvinfo : EIATTR_KPARAM_INFO
	.align		4
.L_29:
        /*0058*/ 	.byte	0x04, 0x17
        /*005a*/ 	.short	(.L_31 - .L_30)
.L_30:
        /*005c*/ 	.word	0x00000000
        /*0060*/ 	.short	0x0000
        /*0062*/ 	.short	0x0000
        /*0064*/ 	.byte	0x00, 0xf5, 0x21, 0x00


	//----- nvinfo : EIATTR_SPARSE_MMA_MASK
	.align		4
.L_31:
        /*0068*/ 	.byte	0x03, 0x50
        /*006a*/ 	.short	0x0000


	//----- nvinfo : EIATTR_MAXREG_COUNT
	.align		4
        /*006c*/ 	.byte	0x03, 0x1b
        /*006e*/ 	.short	0x00ff


	//----- nvinfo : EIATTR_NUM_BARRIERS
	.align		4
        /*0070*/ 	.byte	0x02, 0x4c
        /*0072*/ 	.byte	0x01
	.zero		1


	//----- nvinfo : EIATTR_EXTERNS
	.align		4
        /*0074*/ 	.byte	0x04, 0x0f
        /*0076*/ 	.short	(.L_33 - .L_32)


	//   ....[0]....
	.align		4
.L_32:
        /*0078*/ 	.word	index@(malloc)


	//   ....[1]....
	.align		4
        /*007c*/ 	.word	index@(free)


	//----- nvinfo : EIATTR_MERCURY_ISA_VERSION
	.align		4
.L_33:
        /*0080*/ 	.byte	0x03, 0x5f
        /*0082*/ 	.short	0x0101


	//----- nvinfo : EIATTR_INT_WARP_WIDE_INSTR_OFFSETS
	.align		4
        /*0084*/ 	.byte	0x04, 0x31
        /*0086*/ 	.short	(.L_35 - .L_34)


	//   ....[0]....
.L_34:
        /*0088*/ 	.word	0x000012f0


	//   ....[1]....
        /*008c*/ 	.word	0x00001300


	//   ....[2]....
        /*0090*/ 	.word	0x00001310


	//   ....[3]....
        /*0094*/ 	.word	0x000016b0


	//   ....[4]....
        /*0098*/ 	.word	0x000016c0


	//   ....[5]....
        /*009c*/ 	.word	0x000016d0


	//   ....[6]....
        /*00a0*/ 	.word	0x000019b0


	//   ....[7]....
        /*00a4*/ 	.word	0x000019c0


	//   ....[8]....
        /*00a8*/ 	.word	0x000019d0


	//   ....[9]....
        /*00ac*/ 	.word	0x00001ea0


	//   ....[10]....
        /*00b0*/ 	.word	0x00001f00


	//   ....[11]....
        /*00b4*/ 	.word	0x00001f40


	//----- nvinfo : EIATTR_COOP_GROUP_MASK_REGIDS
	.align		4
.L_35:
        /*00b8*/ 	.byte	0x04, 0x29
        /*00ba*/ 	.short	(.L_37 - .L_36)


	//   ....[0]....
.L_36:
        /*00bc*/ 	.word	0xffffffff


	//   ....[1]....
        /*00c0*/ 	.word	0x0500000f


	//   ....[2]....
        /*00c4*/ 	.word	0x0500000f


	//   ....[3]....
        /*00c8*/ 	.word	0x0500000f


	//   ....[4]....
        /*00cc*/ 	.word	0x0500000f


	//   ....[5]....
        /*00d0*/ 	.word	0x0500000f


	//   ....[6]....
        /*00d4*/ 	.word	0xffffffff


	//   ....[7]....
        /*00d8*/ 	.word	0x0500000f


	//   ....[8]....
        /*00dc*/ 	.word	0x0500000f


	//   ....[9]....
        /*00e0*/ 	.word	0x0500000f


	//   ....[10]....
        /*00e4*/ 	.word	0x0500000f


	//   ....[11]....
        /*00e8*/ 	.word	0x0500000f


	//   ....[12]....
        /*00ec*/ 	.word	0xffffffff


	//   ....[13]....
        /*00f0*/ 	.word	0x0500000f


	//   ....[14]....
        /*00f4*/ 	.word	0x0500000f


	//   ....[15]....
        /*00f8*/ 	.word	0x0500000f


	//   ....[16]....
        /*00fc*/ 	.word	0x0500000f


	//   ....[17]....
        /*0100*/ 	.word	0x0500000f


	//   ....[18]....
        /*0104*/ 	.word	0xffffffff


	//   ....[19]....
        /*0108*/ 	.word	0x0500000f


	//   ....[20]....
        /*010c*/ 	.word	0x0500000f


	//   ....[21]....
        /*0110*/ 	.word	0x0500000f


	//   ....[22]....
        /*0114*/ 	.word	0x0500000f


	//   ....[23]....
        /*0118*/ 	.word	0x0500000f


	//   ....[24]....
        /*011c*/ 	.word	0xffffffff


	//   ....[25]....
        /*0120*/ 	.word	0x0500000f


	//   ....[26]....
        /*0124*/ 	.word	0x0500000f


	//   ....[27]....
        /*0128*/ 	.word	0x0500000f


	//   ....[28]....
        /*012c*/ 	.word	0x0500000f


	//   ....[29]....
        /*0130*/ 	.word	0x0500000f


	//   ....[30]....
        /*0134*/ 	.word	0xffffffff


	//   ....[31]....
        /*0138*/ 	.word	0x0500000f


	//   ....[32]....
        /*013c*/ 	.word	0x0500000f


	//   ....[33]....
        /*0140*/ 	.word	0x0500000f


	//   ....[34]....
        /*0144*/ 	.word	0x0500000f


	//   ....[35]....
        /*0148*/ 	.word	0x0500000f


	//   ....[36]....
        /*014c*/ 	.word	0xffffffff


	//   ....[37]....
        /*0150*/ 	.word	0x0500000f


	//   ....[38]....
        /*0154*/ 	.word	0x0500000f


	//   ....[39]....
        /*0158*/ 	.word	0x0500000f


	//   ....[40]....
        /*015c*/ 	.word	0x0500000f


	//   ....[41]....
        /*0160*/ 	.word	0x0500000f


	//   ....[42]....
        /*0164*/ 	.word	0xffffffff


	//   ....[43]....
        /*0168*/ 	.word	0xffffffff


	//   ....[44]....
        /*016c*/ 	.word	0x0500000f


	//   ....[45]....
        /*0170*/ 	.word	0x0500000f


	//   ....[46]....
        /*0174*/ 	.word	0x0500000f


	//   ....[47]....
        /*0178*/ 	.word	0x0500000f


	//   ....[48]....
        /*017c*/ 	.word	0x0500000f


	//   ....[49]....
        /*0180*/ 	.word	0xffffffff


	//   ....[50]....
        /*0184*/ 	.word	0x0500000b


	//   ....[51]....
        /*0188*/ 	.word	0x0500000c


	//   ....[52]....
        /*018c*/ 	.word	0x0500000d


	//   ....[53]....
        /*0190*/ 	.word	0x0500001e


	//   ....[54]....
        /*0194*/ 	.word	0x0500000c


	//   ....[55]....
        /*0198*/ 	.word	0x0500000c


	//   ....[56]....
        /*019c*/ 	.word	0x0500000f


	//   ....[57]....
        /*01a0*/ 	.word	0x0500001d


	//   ....[58]....
        /*01a4*/ 	.word	0x0500002c


	//   ....[59]....
        /*01a8*/ 	.word	0x05000027


	//   ....[60]....
        /*01ac*/ 	.word	0x0500000f


	//   ....[61]....
        /*01b0*/ 	.word	0x05000029


	//   ....[62]....
        /*01b4*/ 	.word	0x0500002c


	//   ....[63]....
        /*01b8*/ 	.word	0x05000027


	//   ....[64]....
        /*01bc*/ 	.word	0x0500002e


	//   ....[65]....
        /*01c0*/ 	.word	0x0500000f


	//   ....[66]....
        /*01c4*/ 	.word	0x0500000c


	//   ....[67]....
        /*01c8*/ 	.word	0x0500002c


	//   ....[68]....
        /*01cc*/ 	.word	0x0500001f


	//   ....[69]....
        /*01d0*/ 	.word	0x0500000f


	//   ....[70]....
        /*01d4*/ 	.word	0xffffffff


	//   ....[71]....
        /*01d8*/ 	.word	0x0500000f


	//   ....[72]....
        /*01dc*/ 	.word	0x0500000f


	//   ....[73]....
        /*01e0*/ 	.word	0x0500000f


	//   ....[74]....
        /*01e4*/ 	.word	0x0500000f


	//   ....[75]....
        /*01e8*/ 	.word	0x0500000f


	//   ....[76]....
        /*01ec*/ 	.word	0x0500000f


	//   ....[77]....
        /*01f0*/ 	.word	0x0500000f


	//   ....[78]....
        /*01f4*/ 	.word	0x0500000f


	//   ....[79]....
        /*01f8*/ 	.word	0x0500000f


	//   ....[80]....
        /*01fc*/ 	.word	0x0500000f


	//   ....[81]....
        /*0200*/ 	.word	0x0500000f


	//   ....[82]....
        /*0204*/ 	.word	0x0500000f


	//   ....[83]....
        /*0208*/ 	.word	0x0500000f


	//   ....[84]....
        /*020c*/ 	.word	0x0500000f


	//   ....[85]....
        /*0210*/ 	.word	0x0500000f


	//   ....[86]....
        /*0214*/ 	.word	0x0500000f


	//   ....[87]....
        /*0218*/ 	.word	0x0500000f


	//   ....[88]....
        /*021c*/ 	.word	0x0500000f


	//   ....[89]....
        /*0220*/ 	.word	0x0500000f


	//   ....[90]....
        /*0224*/ 	.word	0x0500000f


	//   ....[91]....
        /*0228*/ 	.word	0x0500000f


	//   ....[92]....
        /*022c*/ 	.word	0x0500000f


	//   ....[93]....
        /*0230*/ 	.word	0x0500000f


	//   ....[94]....
        /*0234*/ 	.word	0x0500000f


	//   ....[95]....
        /*0238*/ 	.word	0x0500000f


	//   ....[96]....
        /*023c*/ 	.word	0x0500000f


	//   ....[97]....
        /*0240*/ 	.word	0x0500000f


	//   ....[98]....
        /*0244*/ 	.word	0x0500000f


	//   ....[99]....
        /*0248*/ 	.word	0x0500000f


	//   ....[100]....
        /*024c*/ 	.word	0x0500000f


	//   ....[101]....
        /*0250*/ 	.word	0x0500000f


	//   ....[102]....
        /*0254*/ 	.word	0x0500000f


	//   ....[103]....
        /*0258*/ 	.word	0x0500000f


	//   ....[104]....
        /*025c*/ 	.word	0x0500000f


	//   ....[105]....
        /*0260*/ 	.word	0x0500000f


	//   ....[106]....
        /*0264*/ 	.word	0x0500000f


	//   ....[107]....
        /*0268*/ 	.word	0x0500000f


	//   ....[108]....
        /*026c*/ 	.word	0x0500000f


	//   ....[109]....
        /*0270*/ 	.word	0x0500000f


	//   ....[110]....
        /*0274*/ 	.word	0x0500000f


	//   ....[111]....
        /*0278*/ 	.word	0x0500000f


	//   ....[112]....
        /*027c*/ 	.word	0x0500000f


	//   ....[113]....
        /*0280*/ 	.word	0x0500000f


	//   ....[114]....
        /*0284*/ 	.word	0x0500000f


	//   ....[115]....
        /*0288*/ 	.word	0x0500000f


	//   ....[116]....
        /*028c*/ 	.word	0x0500000f


	//   ....[117]....
        /*0290*/ 	.word	0x0500000f


	//   ....[118]....
        /*0294*/ 	.word	0x0500000f


	//   ....[119]....
        /*0298*/ 	.word	0x0500000f


	//   ....[120]....
        /*029c*/ 	.word	0x0500000f


	//   ....[121]....
        /*02a0*/ 	.word	0x0500000f


	//   ....[122]....
        /*02a4*/ 	.word	0x0500000f


	//   ....[123]....
        /*02a8*/ 	.word	0x0500000f


	//   ....[124]....
        /*02ac*/ 	.word	0x0500000f


	//   ....[125]....
        /*02b0*/ 	.word	0x0500000f


	//   ....[126]....
        /*02b4*/ 	.word	0x0500000f


	//   ....[127]....
        /*02b8*/ 	.word	0x0500000f


	//   ....[128]....
        /*02bc*/ 	.word	0x0500000f


	//   ....[129]....
        /*02c0*/ 	.word	0x0500000f


	//   ....[130]....
        /*02c4*/ 	.word	0x0500000f


	//   ....[131]....
        /*02c8*/ 	.word	0x0500000f


	//   ....[132]....
        /*02cc*/ 	.word	0x0500000f


	//   ....[133]....
        /*02d0*/ 	.word	0x0500000f


	//   ....[134]....
        /*02d4*/ 	.word	0x0500000f


	//   ....[135]....
        /*02d8*/ 	.word	0x0500000f


	//   ....[136]....
        /*02dc*/ 	.word	0x0500000f


	//   ....[137]....
        /*02e0*/ 	.word	0x0500000f


	//   ....[138]....
        /*02e4*/ 	.word	0x0500000f


	//   ....[139]....
        /*02e8*/ 	.word	0x0500000f


	//   ....[140]....
        /*02ec*/ 	.word	0x0500000f


	//   ....[141]....
        /*02f0*/ 	.word	0x0500000f


	//   ....[142]....
        /*02f4*/ 	.word	0x0500000f


	//   ....[143]....
        /*02f8*/ 	.word	0x0500000f


	//   ....[144]....
        /*02fc*/ 	.word	0x0500000f


	//   ....[145]....
        /*0300*/ 	.word	0x0500000f


	//   ....[146]....
        /*0304*/ 	.word	0x0500000f


	//   ....[147]....
        /*0308*/ 	.word	0x0500000f


	//   ....[148]....
        /*030c*/ 	.word	0x0500000f


	//   ....[149]....
        /*0310*/ 	.word	0x0500000f


	//----- nvinfo : EIATTR_COOP_GROUP_INSTR_OFFSETS
	.align		4
.L_37:
        /*0314*/ 	.byte	0x04, 0x28
        /*0316*/ 	.short	(.L_39 - .L_38)


	//   ....[0]....
.L_38:
        /*0318*/ 	.word	0x000011f0


	//   ....[1]....
        /*031c*/ 	.word	0x000013c0


	//   ....[2]....
        /*0320*/ 	.word	0x000013f0


	//   ....[3]....
        /*0324*/ 	.word	0x00001420


	//   ....[4]....
        /*0328*/ 	.word	0x00001450


	//   ....[5]....
        /*032c*/ 	.word	0x00001480


	//   ....[6]....
        /*0330*/ 	.word	0x000015d0


	//   ....[7]....
        /*0334*/ 	.word	0x00001730


	//   ....[8]....
        /*0338*/ 	.word	0x00001760


	//   ....[9]....
        /*033c*/ 	.word	0x00001790


	//   ....[10]....
        /*0340*/ 	.word	0x000017c0


	//   ....[11]....
        /*0344*/ 	.word	0x000017f0


	//   ....[12]....
        /*0348*/ 	.word	0x000018e0


	//   ....[13]....
        /*034c*/ 	.word	0x00001a30


	//   ....[14]....
        /*0350*/ 	.word	0x00001a60


	//   ....[15]....
        /*0354*/ 	.word	0x00001a90


	//   ....[16]....
        /*0358*/ 	.word	0x00001ac0


	//   ....[17]....
        /*035c*/ 	.word	0x00001af0


	//   ....[18]....
        /*0360*/ 	.word	0x00001bc0


	//   ....[19]....
        /*0364*/ 	.word	0x00001f80


	//   ....[20]....
        /*0368*/ 	.word	0x00001fb0


	//   ....[21]....
        /*036c*/ 	.word	0x00001fe0


	//   ....[22]....
        /*0370*/ 	.word	0x00002010


	//   ....[23]....
        /*0374*/ 	.word	0x00002040


	//   ....[24]....
        /*0378*/ 	.word	0x00002170


	//   ....[25]....
        /*037c*/ 	.word	0x000022d0


	//   ....[26]....
        /*0380*/ 	.word	0x00002300


	//   ....[27]....
        /*0384*/ 	.word	0x00002330


	//   ....[28]....
        /*0388*/ 	.word	0x00002360


	//   ....[29]....
        /*038c*/ 	.word	0x00002390


	//   ....[30]....
        /*0390*/ 	.word	0x00002440


	//   ....[31]....
        /*0394*/ 	.word	0x000025a0


	//   ....[32]....
        /*0398*/ 	.word	0x000025d0


	//   ....[33]....
        /*039c*/ 	.word	0x00002600


	//   ....[34]....
        /*03a0*/ 	.word	0x00002630


	//   ....[35]....
        /*03a4*/ 	.word	0x00002660


	//   ....[36]....
        /*03a8*/ 	.word	0x00002710


	//   ....[37]....
        /*03ac*/ 	.word	0x00002860


	//   ....[38]....
        /*03b0*/ 	.word	0x00002890


	//   ....[39]....
        /*03b4*/ 	.word	0x000028c0


	//   ....[40]....
        /*03b8*/ 	.word	0x000028f0


	//   ....[41]....
        /*03bc*/ 	.word	0x00002920


	//   ....[42]....
        /*03c0*/ 	.word	0x000029c0


	//   ....[43]....
        /*03c4*/ 	.word	0x00002a60


	//   ....[44]....
        /*03c8*/ 	.word	0x00002b50


	//   ....[45]....
        /*03cc*/ 	.word	0x00002b80


	//   ....[46]....
        /*03d0*/ 	.word	0x00002bb0


	//   ....[47]....
        /*03d4*/ 	.word	0x00002be0


	//   ....[48]....
        /*03d8*/ 	.word	0x00002c10


	//   ....[49]....
        /*03dc*/ 	.word	0x00002e00


	//   ....[50]....
        /*03e0*/ 	.word	0x00002ef0


	//   ....[51]....
        /*03e4*/ 	.word	0x00002ff0


	//   ....[52]....
        /*03e8*/ 	.word	0x00003030


	//   ....[53]....
        /*03ec*/ 	.word	0x00003060


	//   ....[54]....
        /*03f0*/ 	.word	0x000030a0


	//   ....[55]....
        /*03f4*/ 	.word	0x00003110


	//   ....[56]....
        /*03f8*/ 	.word	0x00003140


	//   ....[57]....
        /*03fc*/ 	.word	0x00003170


	//   ....[58]....
        /*0400*/ 	.word	0x000031a0


	//   ....[59]....
        /*0404*/ 	.word	0x000031d0


	//   ....[60]....
        /*0408*/ 	.word	0x00003250


	//   ....[61]....
        /*040c*/ 	.word	0x00003280


	//   ....[62]....
        /*0410*/ 	.word	0x000032b0


	//   ....[63]....
        /*0414*/ 	.word	0x000032e0


	//   ....[64]....
        /*0418*/ 	.word	0x00003310


	//   ....[65]....
        /*041c*/ 	.word	0x00003390


	//   ....[66]....
        /*0420*/ 	.word	0x000033c0


	//   ....[67]....
        /*0424*/ 	.word	0x000033f0


	//   ....[68]....
        /*0428*/ 	.word	0x00003420


	//   ....[69]....
        /*042c*/ 	.word	0x00003450


	//   ....[70]....
        /*0430*/ 	.word	0x00003500


	//   ....[71]....
        /*0434*/ 	.word	0x000035a0


	//   ....[72]....
        /*0438*/ 	.word	0x000035d0


	//   ....[73]....
        /*043c*/ 	.word	0x00003640


	//   ....[74]....
        /*0440*/ 	.word	0x00003670


	//   ....[75]....
        /*0444*/ 	.word	0x000045e0


	//   ....[76]....
        /*0448*/ 	.word	0x00004660


	//   ....[77]....
        /*044c*/ 	.word	0x000046f0


	//   ....[78]....
        /*0450*/ 	.word	0x00004790


	//   ....[79]....
        /*0454*/ 	.word	0x00004830


	//   ....[80]....
        /*0458*/ 	.word	0x000048d0


	//   ....[81]....
        /*045c*/ 	.word	0x00004950


	//   ....[82]....
        /*0460*/ 	.word	0x000049e0


	//   ....[83]....
        /*0464*/ 	.word	0x00004a70


	//   ....[84]....
        /*0468*/ 	.word	0x00004b10


	//   ....[85]....
        /*046c*/ 	.word	0x00004bb0


	//   ....[86]....
        /*0470*/ 	.word	0x00004c50


	//   ....[87]....
        /*0474*/ 	.word	0x00004cd0


	//   ....[88]....
        /*0478*/ 	.word	0x00004d60


	//   ....[89]....
        /*047c*/ 	.word	0x00004df0


	//   ....[90]....
        /*0480*/ 	.word	0x00004e90


	//   ....[91]....
        /*0484*/ 	.word	0x00004f30


	//   ....[92]....
        /*0488*/ 	.word	0x00004fd0


	//   ....[93]....
        /*048c*/ 	.word	0x00005050


	//   ....[94]....
        /*0490*/ 	.word	0x000050e0


	//   ....[95]....
        /*0494*/ 	.word	0x00005170


	//   ....[96]....
        /*0498*/ 	.word	0x00005210


	//   ....[97]....
        /*049c*/ 	.word	0x000052b0


	//   ....[98]....
        /*04a0*/ 	.word	0x00005350


	//   ....[99]....
        /*04a4*/ 	.word	0x000053d0


	//   ....[100]....
        /*04a8*/ 	.word	0x00005470


	//   ....[101]....
        /*04ac*/ 	.word	0x000054f0


	//   ....[102]....
        /*04b0*/ 	.word	0x00005560


	//   ....[103]....
        /*04b4*/ 	.word	0x000055d0


	//   ....[104]....
        /*04b8*/ 	.word	0x00005640


	//   ....[105]....
        /*04bc*/ 	.word	0x000056b0


	//   ....[106]....
        /*04c0*/ 	.word	0x00005750


	//   ....[107]....
        /*04c4*/ 	.word	0x000057d0


	//   ....[108]....
        /*04c8*/ 	.word	0x00005840


	//   ....[109]....
        /*04cc*/ 	.word	0x000058b0


	//   ....[110]....
        /*04d0*/ 	.word	0x00005920


	//   ....[111]....
        /*04d4*/ 	.word	0x00005990


	//   ....[112]....
        /*04d8*/ 	.word	0x00005a30


	//   ....[113]....
        /*04dc*/ 	.word	0x00005ab0


	//   ....[114]....
        /*04e0*/ 	.word	0x00005b20


	//   ....[115]....
        /*04e4*/ 	.word	0x00005b90


	//   ....[116]....
        /*04e8*/ 	.word	0x00005c00


	//   ....[117]....
        /*04ec*/ 	.word	0x00005c70


	//   ....[118]....
        /*04f0*/ 	.word	0x00005cf0


	//   ....[119]....
        /*04f4*/ 	.word	0x00005d90


	//   ....[120]....
        /*04f8*/ 	.word	0x00005e10


	//   ....[121]....
        /*04fc*/ 	.word	0x00005e80


	//   ....[122]....
        /*0500*/ 	.word	0x00005ef0


	//   ....[123]....
        /*0504*/ 	.word	0x00005f60


	//   ....[124]....
        /*0508*/ 	.word	0x00005ff0


	//   ....[125]....
        /*050c*/ 	.word	0x00006090


	//   ....[126]....
        /*0510*/ 	.word	0x00006120


	//   ....[127]....
        /*0514*/ 	.word	0x000061b0


	//   ....[128]....
        /*0518*/ 	.word	0x00006240


	//   ....[129]....
        /*051c*/ 	.word	0x00006380


	//   ....[130]....
        /*0520*/ 	.word	0x00006410


	//   ....[131]....
        /*0524*/ 	.word	0x000064a0


	//   ....[132]....
        /*0528*/ 	.word	0x00006530


	//   ....[133]....
        /*052c*/ 	.word	0x000065c0


	//   ....[134]....
        /*0530*/ 	.word	0x00006690


	//   ....[135]....
        /*0534*/ 	.word	0x00006720


	//   ....[136]....
        /*0538*/ 	.word	0x000067b0


	//   ....[137]....
        /*053c*/ 	.word	0x00006840


	//   ....[138]....
        /*0540*/ 	.word	0x000068d0


	//   ....[139]....
        /*0544*/ 	.word	0x000069a0


	//   ....[140]....
        /*0548*/ 	.word	0x00006a30


	//   ....[141]....
        /*054c*/ 	.word	0x00006ac0


	//   ....[142]....
        /*0550*/ 	.word	0x00006b50


	//   ....[143]....
        /*0554*/ 	.word	0x00006be0


	//   ....[144]....
        /*0558*/ 	.word	0x00006c50


	//   ....[145]....
        /*055c*/ 	.word	0x00006cf0


	//   ....[146]....
        /*0560*/ 	.word	0x00006d70


	//   ....[147]....
        /*0564*/ 	.word	0x00006de0


	//   ....[148]....
        /*0568*/ 	.word	0x00006e60


	//   ....[149]....
        /*056c*/ 	.word	0x00006ef0


	//----- nvinfo : EIATTR_VRC_CTA_INIT_COUNT
	.align		4
.L_39:
        /*0570*/ 	.byte	0x02, 0x4a
	.zero		1
	.zero		1


	//----- nvinfo : EIATTR_SYSCALL_OFFSETS
	.align		4
        /*0574*/ 	.byte	0x04, 0x46
        /*0576*/ 	.short	(.L_41 - .L_40)


	//   ....[0]....
.L_40:
        /*0578*/ 	.word	0x00000690


	//   ....[1]....
        /*057c*/ 	.word	0x00004590


	//----- nvinfo : EIATTR_EXIT_INSTR_OFFSETS
	.align		4
.L_41:
        /*0580*/ 	.byte	0x04, 0x1c
        /*0582*/ 	.short	(.L_43 - .L_42)


	//   ....[0]....
.L_42:
        /*0584*/ 	.word	0x000045a0


	//----- nvinfo : EIATTR_CRS_STACK_SIZE
	.align		4
.L_43:
        /*0588*/ 	.byte	0x04, 0x1e
        /*058a*/ 	.short	(.L_45 - .L_44)
.L_44:
        /*058c*/ 	.word	0x00000000


	//----- nvinfo : EIATTR_CBANK_PARAM_SIZE
	.align		4
.L_45:
        /*0590*/ 	.byte	0x03, 0x19
        /*0592*/ 	.short	0x0024


	//----- nvinfo : EIATTR_PARAM_CBANK
	.align		4
        /*0594*/ 	.byte	0x04, 0x0a
        /*0596*/ 	.short	(.L_47 - .L_46)
	.align		4
.L_46:
        /*0598*/ 	.word	index@(.nv.constant0._Z10sort_maxesPPjS0_S0_jjj)
        /*059c*/ 	.short	0x0380
        /*059e*/ 	.short	0x0024


	//----- nvinfo : EIATTR_SW_WAR
	.align		4
.L_47:
        /*05a0*/ 	.byte	0x04, 0x36
        /*05a2*/ 	.short	(.L_49 - .L_48)
.L_48:
        /*05a4*/ 	.word	0x00000008
.L_49:


//--------------------- .nv.info._Z7get_maxPP9loc_valuePPjS3_j --------------------------
	.section	.nv.info._Z7get_maxPP9loc_valuePPjS3_j,"",@"SHT_CUDA_INFO"
	.sectionflags	@""
	.align	4


	//----- nvinfo : EIATTR_CUDA_API_VERSION
	.align		4
        /*0000*/ 	.byte	0x04, 0x37
        /*0002*/ 	.short	(.L_51 - .L_50)
.L_50:
        /*0004*/ 	.word	0x00000082


	//----- nvinfo : EIATTR_KPARAM_INFO
	.align		4
.L_51:
        /*0008*/ 	.byte	0x04, 0x17
        /*000a*/ 	.short	(.L_53 - .L_52)
.L_52:
        /*000c*/ 	.word	0x00000000
        /*0010*/ 	.short	0x0003
        /*0012*/ 	.short	0x0018
        /*0014*/ 	.byte	0x00, 0xf0, 0x11, 0x00


	//----- nvinfo : EIATTR_KPARAM_INFO
	.align		4
.L_53:
        /*0018*/ 	.byte	0x04, 0x17
        /*001a*/ 	.short	(.L_55 - .L_54)
.L_54:
        /*001c*/ 	.word	0x00000000
        /*0020*/ 	.short	0x0002
        /*0022*/ 	.short	0x0010
        /*0024*/ 	.byte	0x00, 0xf5, 0x21, 0x00


	//----- nvinfo : EIATTR_KPARAM_INFO
	.align		4
.L_55:
        /*0028*/ 	.byte	0x04, 0x17
        /*002a*/ 	.short	(.L_57 - .L_56)
.L_56:
        /*002c*/ 	.word	0x00000000
        /*0030*/ 	.short	0x0001
        /*0032*/ 	.short	0x0008
        /*0034*/ 	.byte	0x00, 0xf5, 0x21, 0x00


	//----- nvinfo : EIATTR_KPARAM_INFO
	.align		4
.L_57:
        /*0038*/ 	.byte	0x04, 0x17
        /*003a*/ 	.short	(.L_59 - .L_58)
.L_58:
        /*003c*/ 	.word	0x00000000
        /*0040*/ 	.short	0x0000
        /*0042*/ 	.short	0x0000
        /*0044*/ 	.byte	0x00, 0xf5, 0x21, 0x00


	//----- nvinfo : EIATTR_SPARSE_MMA_MASK
	.align		4
.L_59:
        /*0048*/ 	.byte	0x03, 0x50
        /*004a*/ 	.short	0x0000


	//----- nvinfo : EIATTR_MAXREG_COUNT
	.align		4
        /*004c*/ 	.byte	0x03, 0x1b
        /*004e*/ 	.short	0x00ff


	//----- nvinfo : EIATTR_NUM_BARRIERS
	.align		4
        /*0050*/ 	.byte	0x02, 0x4c
        /*0052*/ 	.byte	0x01
	.zero		1


	//----- nvinfo : EIATTR_MERCURY_ISA_VERSION
	.align		4
        /*0054*/ 	.byte	0x03, 0x5f
        /*0056*/ 	.short	0x0101


	//----- nvinfo : EIATTR_COOP_GROUP_MASK_REGIDS
	.align		4
        /*0058*/ 	.byte	0x04, 0x29
        /*005a*/ 	.short	(.L_61 - .L_60)


	//   ....[0]....
.L_60:
        /*005c*/ 	.word	0xffffffff


	//   ....[1]....
        /*0060*/ 	.word	0x0500000d


	//   ....[2]....
        /*0064*/ 	.word	0x0500000c


	//   ....[3]....
        /*0068*/ 	.word	0x05000017


	//   ....[4]....
        /*006c*/ 	.word	0x0500000f


	//   ....[5]....
        /*0070*/ 	.word	0x0500000d


	//   ....[6]....
        /*0074*/ 	.word	0x0500000c


	//   ....[7]....
        /*0078*/ 	.word	0x0500000e


	//   ....[8]....
        /*007c*/ 	.word	0x0500000f


	//   ....[9]....
        /*0080*/ 	.word	0x0500000d


	//   ....[10]....
        /*0084*/ 	.word	0x05000014


	//   ....[11]....
        /*0088*/ 	.word	0x0500000c


	//   ....[12]....
        /*008c*/ 	.word	0x0500000c


	//   ....[13]....
        /*0090*/ 	.word	0x0500000c


	//   ....[14]....
        /*0094*/ 	.word	0x0500000c


	//   ....[15]....
        /*0098*/ 	.word	0x0500000c


	//   ....[16]....
        /*009c*/ 	.word	0x0500000c


	//   ....[17]....
        /*00a0*/ 	.word	0x0500000c


	//   ....[18]....
        /*00a4*/ 	.word	0x0500000c


	//   ....[19]....
        /*00a8*/ 	.word	0x0500000c


	//   ....[20]....
        /*00ac*/ 	.word	0x0500000c


	//----- nvinfo : EIATTR_COOP_GROUP_INSTR_OFFSETS
	.align		4
.L_61:
        /*00b0*/ 	.byte	0x04, 0x28
        /*00b2*/ 	.short	(.L_63 - .L_62)


	//   ....[0]....
.L_62:
        /*00b4*/ 	.word	0x000001a0


	//   ....[1]....
        /*00b8*/ 	.word	0x000002a0


	//   ....[2]....
        /*00bc*/ 	.word	0x000002c0


	//   ....[3]....
        /*00c0*/ 	.word	0x00000300


	//   ....[4]....
        /*00c4*/ 	.word	0x00000310


	//   ....[5]....
        /*00c8*/ 	.word	0x00000360


	//   ....[6]....
        /*00cc*/ 	.word	0x00000370


	//   ....[7]....
        /*00d0*/ 	.word	0x000003b0


	//   ....[8]....
        /*00d4*/ 	.word	0x000003c0


	//   ....[9]....
        /*00d8*/ 	.word	0x00000400


	//   ....[10]....
        /*00dc*/ 	.word	0x00000410


	//   ....[11]....
        /*00e0*/ 	.word	0x000005c0


	//   ....[12]....
        /*00e4*/ 	.word	0x00000620


	//   ....[13]....
        /*00e8*/ 	.word	0x000006d0


	//   ....[14]....
        /*00ec*/ 	.word	0x00000740


	//   ....[15]....
        /*00f0*/ 	.word	0x000007f0


	//   ....[16]....
        /*00f4*/ 	.word	0x00000850


	//   ....[17]....
        /*00f8*/ 	.word	0x000008e0


	//   ....[18]....
        /*00fc*/ 	.word	0x00000950


	//   ....[19]....
        /*0100*/ 	.word	0x000009f0


	//   ....[20]....
        /*0104*/ 	.word	0x00000a50


	//----- nvinfo : EIATTR_VRC_CTA_INIT_COUNT
	.align		4
.L_63:
        /*0108*/ 	.byte	0x02, 0x4a
	.zero		1
	.zero		1


	//----- nvinfo : EIATTR_EXIT_INSTR_OFFSETS
	.align		4
        /*010c*/ 	.byte	0x04, 0x1c
        /*010e*/ 	.short	(.L_65 - .L_64)


	//   ....[0]....
.L_64:
        /*0110*/ 	.word	0x00000540


	//----- nvinfo : EIATTR_CRS_STACK_SIZE
	.align		4
.L_65:
        /*0114*/ 	.byte	0x04, 0x1e
        /*0116*/ 	.short	(.L_67 - .L_66)
.L_66:
        /*0118*/ 	.word	0x00000000


	//----- nvinfo : EIATTR_CBANK_PARAM_SIZE
	.align		4
.L_67:
        /*011c*/ 	.byte	0x03, 0x19
        /*011e*/ 	.short	0x001c


	//----- nvinfo : EIATTR_PARAM_CBANK
	.align		4
        /*0120*/ 	.byte	0x04, 0x0a
        /*0122*/ 	.short	(.L_69 - .L_68)
	.align		4
.L_68:
        /*0124*/ 	.word	index@(.nv.constant0._Z7get_maxPP9loc_valuePPjS3_j)
        /*0128*/ 	.short	0x0380
        /*012a*/ 	.short	0x001c


	//----- nvinfo : EIATTR_SW_WAR
	.align		4
.L_69:
        /*012c*/ 	.byte	0x04, 0x36
        /*012e*/ 	.short	(.L_71 - .L_70)
.L_70:
        /*0130*/ 	.word	0x00000008
.L_71:


//--------------------- .nv.info._Z18get_max_warp_per_nPP9loc_valuePPjS3_j --------------------------
	.section	.nv.info._Z18get_max_warp_per_nPP9loc_valuePPjS3_j,"",@"SHT_CUDA_INFO"
	.sectionflags	@""
	.align	4


	//----- nvinfo : EIATTR_CUDA_API_VERSION
	.align		4
        /*0000*/ 	.byte	0x04, 0x37
        /*0002*/ 	.short	(.L_73 - .L_72)
.L_72:
        /*0004*/ 	.word	0x00000082


	//----- nvinfo : EIATTR_KPARAM_INFO
	.align		4
.L_73:
        /*0008*/ 	.byte	0x04, 0x17
        /*000a*/ 	.short	(.L_75 - .L_74)
.L_74:
        /*000c*/ 	.word	0x00000000
        /*0010*/ 	.short	0x0003
        /*0012*/ 	.short	0x0018
        /*0014*/ 	.byte	0x00, 0xf0, 0x11, 0x00


	//----- nvinfo : EIATTR_KPARAM_INFO
	.align		4
.L_75:
        /*0018*/ 	.byte	0x04, 0x17
        /*001a*/ 	.short	(.L_77 - .L_76)
.L_76:
        /*001c*/ 	.word	0x00000000
        /*0020*/ 	.short	0x0002
        /*0022*/ 	.short	0x0010
        /*0024*/ 	.byte	0x00, 0xf5, 0x21, 0x00


	//----- nvinfo : EIATTR_KPARAM_INFO
	.align		4
.L_77:
        /*0028*/ 	.byte	0x04, 0x17
        /*002a*/ 	.short	(.L_79 - .L_78)
.L_78:
        /*002c*/ 	.word	0x00000000
        /*0030*/ 	.short	0x0001
        /*0032*/ 	.short	0x0008
        /*0034*/ 	.byte	0x00, 0xf5, 0x21, 0x00


	//----- nvinfo : EIATTR_KPARAM_INFO
	.align		4
.L_79:
        /*0038*/ 	.byte	0x04, 0x17
        /*003a*/ 	.short	(.L_81 - .L_80)
.L_80:
        /*003c*/ 	.word	0x00000000
        /*0040*/ 	.short	0x0000
        /*0042*/ 	.short	0x0000
        /*0044*/ 	.byte	0x00, 0xf5, 0x21, 0x00


	//----- nvinfo : EIATTR_SPARSE_MMA_MASK
	.align		4
.L_81:
        /*0048*/ 	.byte	0x03, 0x50
        /*004a*/ 	.short	0x0000


	//----- nvinfo : EIATTR_MAXREG_COUNT
	.align		4
        /*004c*/ 	.byte	0x03, 0x1b
        /*004e*/ 	.short	0x00ff


	//----- nvinfo : EIATTR_MERCURY_ISA_VERSION
	.align		4
        /*0050*/ 	.byte	0x03, 0x5f
        /*0052*/ 	.short	0x0101


	//----- nvinfo : EIATTR_COOP_GROUP_MASK_REGIDS
	.align		4
        /*0054*/ 	.byte	0x04, 0x29
        /*0056*/ 	.short	(.L_83 - .L_82)


	//   ....[0]....
.L_82:
        /*0058*/ 	.word	0xffffffff


	//   ....[1]....
        /*005c*/ 	.word	0xffffffff


	//   ....[2]....
        /*0060*/ 	.word	0xffffffff


	//   ....[3]....
        /*0064*/ 	.word	0xffffffff


	//   ....[4]....
        /*0068*/ 	.word	0xffffffff


	//   ....[5]....
        /*006c*/ 	.word	0xffffffff


	//   ....[6]....
        /*0070*/ 	.word	0xffffffff


	//   ....[7]....
        /*0074*/ 	.word	0xffffffff


	//   ....[8]....
        /*0078*/ 	.word	0xffffffff


	//   ....[9]....
        /*007c*/ 	.word	0xffffffff


	//----- nvinfo : EIATTR_COOP_GROUP_INSTR_OFFSETS
	.align		4
.L_83:
        /*0080*/ 	.byte	0x04, 0x28
        /*0082*/ 	.short	(.L_85 - .L_84)


	//   ....[0]....
.L_84:
        /*0084*/ 	.word	0x000006b0


	//   ....[1]....
        /*0088*/ 	.word	0x000006d0


	//   ....[2]....
        /*008c*/ 	.word	0x00000710


	//   ....[3]....
        /*0090*/ 	.word	0x00000720


	//   ....[4]....
        /*0094*/ 	.word	0x00000760


	//   ....[5]....
        /*0098*/ 	.word	0x00000770


	//   ....[6]....
        /*009c*/ 	.word	0x000007b0


	//   ....[7]....
        /*00a0*/ 	.word	0x000007c0


	//   ....[8]....
        /*00a4*/ 	.word	0x00000800


	//   ....[9]....
        /*00a8*/ 	.word	0x00000810


	//----- nvinfo : EIATTR_VRC_CTA_INIT_COUNT
	.align		4
.L_85:
        /*00ac*/ 	.byte	0x02, 0x4a
	.zero		1
	.zero		1


	//----- nvinfo : EIATTR_EXIT_INSTR_OFFSETS
	.align		4
        /*00b0*/ 	.byte	0x04, 0x1c
        /*00b2*/ 	.short	(.L_87 - .L_86)


	//   ....[0]....
.L_86:
        /*00b4*/ 	.word	0x00000820


	//   ....[1]....
        /*00b8*/ 	.word	0x000008e0


	//----- nvinfo : EIATTR_CRS_STACK_SIZE
	.align		4
.L_87:
        /*00bc*/ 	.byte	0x04, 0x1e
        /*00be*/ 	.short	(.L_89 - .L_88)
.L_88:
        /*00c0*/ 	.word	0x00000000


	//----- nvinfo : EIATTR_CBANK_PARAM_SIZE
	.align		4
.L_89:
        /*00c4*/ 	.byte	0x03, 0x19
        /*00c6*/ 	.short	0x001c


	//----- nvinfo : EIATTR_PARAM_CBANK
	.align		4
        /*00c8*/ 	.byte	0x04, 0x0a
        /*00ca*/ 	.short	(.L_91 - .L_90)
	.align		4
.L_90:
        /*00cc*/ 	.word	index@(.nv.constant0._Z18get_max_warp_per_nPP9loc_valuePPjS3_j)
        /*00d0*/ 	.short	0x0380
        /*00d2*/ 	.short	0x001c


	//----- nvinfo : EIATTR_SW_WAR
	.align		4
.L_91:
        /*00d4*/ 	.byte	0x04, 0x36
        /*00d6*/ 	.short	(.L_93 - .L_92)
.L_92:
        /*00d8*/ 	.word	0x00000008
.L_93:


//--------------------- .nv.callgraph             --------------------------
	.section	.nv.callgraph,"",@"SHT_CUDA_CALLGRAPH"
	.align	4
	.sectionentsize	8
	.align		4
        /*0000*/ 	.word	0x00000000
	.align		4
        /*0004*/ 	.word	0xffffffff
	.align		4
        /*0008*/ 	.word	index@(_Z10sort_maxesPPjS0_S0_jjj)
	.align		4
        /*000c*/ 	.word	index@(free)
	.align		4
        /*0010*/ 	.word	index@(_Z10sort_maxesPPjS0_S0_jjj)
	.align		4
        /*0014*/ 	.word	index@(malloc)
	.align		4
        /*0018*/ 	.word	0x00000000
	.align		4
        /*001c*/ 	.word	0xfffffffe
	.align		4
        /*0020*/ 	.word	0x00000000
	.align		4
        /*0024*/ 	.word	0xfffffffd
	.align		4
        /*0028*/ 	.word	0x00000000
	.align		4
        /*002c*/ 	.word	0xfffffffc


//--------------------- .nv.constant4             --------------------------
	.section	.nv.constant4,"a",@progbits
	.align	8
	.align		8
.nv.constant4:
        /*0000*/ 	.dword	malloc
	.align		8
        /*0008*/ 	.dword	free


//--------------------- .text._Z10sort_maxesPPjS0_S0_jjj --------------------------
	.section	.text._Z10sort_maxesPPjS0_S0_jjj,"ax",@progbits
	.align	128
        .global         _Z10sort_maxesPPjS0_S0_jjj
        .type           _Z10sort_maxesPPjS0_S0_jjj,@function
        .size           _Z10sort_maxesPPjS0_S0_jjj,(.L_x_230 - _Z10sort_maxesPPjS0_S0_jjj)
        .other          _Z10sort_maxesPPjS0_S0_jjj,@"STO_CUDA_ENTRY STV_DEFAULT"
_Z10sort_maxesPPjS0_S0_jjj:
.text._Z10sort_maxesPPjS0_S0_jjj:
[----:B------:R-:W0:Y:S01]  /*0000*/  LDC R1, c[0x0][0x37c] ;  /* 0x0000df00ff017b82 */ /* 0x000e220000000800 */
[----:B------:R-:W1:Y:S01]  /*0010*/  LDCU UR7, c[0x0][0x3a0] ;  /* 0x00007400ff0777ac */ /* 0x000e620008000800 */
[----:B------:R-:W2:Y:S01]  /*0020*/  S2R R26, SR_TID.X ;  /* 0x00000000001a7919 */ /* 0x000ea20000002100 */
[----:B------:R-:W-:Y:S01]  /*0030*/  BSSY.RECONVERGENT B0, `(.L_x_0) ;  /* 0x000005f000007945 */ /* 0x000fe20003800200 */
[----:B------:R-:W3:Y:S01]  /*0040*/  LDCU UR8, c[0x0][0x398] ;  /* 0x00007300ff0877ac */ /* 0x000ee20008000800 */
[----:B------:R-:W4:Y:S01]  /*0050*/  S2R R25, SR_CTAID.X ;  /* 0x0000000000197919 */ /* 0x000f220000002500 */
[----:B------:R-:W-:Y:S01]  /*0060*/  UMOV UR4, URZ ;  /* 0x000000ff00047c82 */ /* 0x000fe20008000000 */
[----:B------:R-:W-:Y:S01]  /*0070*/  UMOV UR38, 0x400 ;  /* 0x0000040000267882 */ /* 0x000fe20000000000 */
[----:B------:R-:W0:Y:S01]  /*0080*/  LDCU.64 UR36, c[0x0][0x358] ;  /* 0x00006b00ff2477ac */ /* 0x000e220008000a00 */
[----:B-1----:R-:W1:Y:S01]  /*0090*/  I2F.U32.RP R0, UR7 ;  /* 0x0000000700007d06 */ /* 0x002e620008209000 */
[----:B------:R-:W-:-:S07]  /*00a0*/  UISETP.NE.U32.AND UP2, UPT, UR7, URZ, UPT ;  /* 0x000000ff0700728c */ /* 0x000fce000bf45070 */
[----:B-1----:R-:W1:Y:S01]  /*00b0*/  MUFU.RCP R0, R0 ;  /* 0x0000000000007308 */ /* 0x002e620000001000 */
[----:B--2---:R-:W-:Y:S02]  /*00c0*/  SHF.R.U32.HI R33, RZ, 0x5, R26 ;  /* 0x00000005ff217819 */ /* 0x004fe4000001161a */
[----:B------:R-:W-:Y:S01]  /*00d0*/  LOP3.LUT R23, R26, 0x1f, RZ, 0xc0, !PT ;  /* 0x0000001f1a177812 */ /* 0x000fe200078ec0ff */
[----:B-1----:R-:W-:-:S06]  /*00e0*/  VIADD R2, R0, 0xffffffe ;  /* 0x0ffffffe00027836 */ /* 0x002fcc0000000000 */
[----:B------:R-:W1:Y:S02]  /*00f0*/  F2I.FTZ.U32.TRUNC.NTZ R2, R2 ;  /* 0x0000000200027305 */ /* 0x000e64000021f000 */
[----:B-1----:R-:W-:-:S13]  /*0100*/  R2UR UR5, R2 ;  /* 0x00000000020572ca */ /* 0x002fda00000e0000 */
[----:B------:R-:W-:-:S04]  /*0110*/  UIADD3 UR6, UPT, UPT, URZ, -UR5, URZ ;  /* 0x80000005ff067290 */ /* 0x000fc8000fffe0ff */
[----:B------:R-:W-:-:S04]  /*0120*/  UIMAD UR6, UR6, UR7, URZ ;  /* 0x00000007060672a4 */ /* 0x000fc8000f8e02ff */
[----:B------:R-:W-:Y:S02]  /*0130*/  UIMAD.WIDE.U32 UR4, UR5, UR6, UR4 ;  /* 0x00000006050472a5 */ /* 0x000fe4000f8e0004 */
[----:B---3--:R-:W-:-:S04]  /*0140*/  UIADD3 UR6, UPT, UPT, UR7, -0x1, UR8 ;  /* 0xffffffff07067890 */ /* 0x008fc8000fffe008 */
[----:B------:R-:W-:-:S04]  /*0150*/  UIMAD.WIDE.U32 UR4, UR5, UR6, URZ ;  /* 0x00000006050472a5 */ /* 0x000fc8000f8e00ff */
[----:B------:R-:W-:-:S04]  /*0160*/  UIADD3 UR4, UPT, UPT, -UR5, URZ, URZ ;  /* 0x000000ff05047290 */ /* 0x000fc8000fffe1ff */
[----:B------:R-:W-:-:S04]  /*0170*/  UIMAD UR6, UR7, UR4, UR6 ;  /* 0x00000004070672a4 */ /* 0x000fc8000f8e0206 */
[----:B------:R-:W-:-:S03]  /*0180*/  UISETP.GE.U32.AND UP0, UPT, UR6, UR7, UPT ;  /* 0x000000070600728c */ /* 0x000fc6000bf06070 */
[----:B------:R-:W1:Y:S08]  /*0190*/  S2UR UR4, SR_CgaCtaId ;  /* 0x00000000000479c3 */ /* 0x000e700000008800 */
[----:B------:R-:W-:Y:S02]  /*01a0*/  @UP0 UIADD3 UR6, UPT, UPT, UR6, -UR7, URZ ;  /* 0x8000000706060290 */ /* 0x000fe4000fffe0ff */
[----:B------:R-:W-:-:S02]  /*01b0*/  @UP0 UIADD3 UR5, UPT, UPT, UR5, 0x1, URZ ;  /* 0x0000000105050890 */ /* 0x000fc4000fffe0ff */
[----:B------:R-:W-:-:S11]  /*01c0*/  UISETP.GE.U32.AND UP1, UPT, UR6, UR7, UPT ;  /* 0x000000070600728c */ /* 0x000fd6000bf26070 */
[----:B------:R-:W-:Y:S02]  /*01d0*/  @UP1 UIADD3 UR5, UPT, UPT, UR5, 0x1, URZ ;  /* 0x0000000105051890 */ /* 0x000fe4000fffe0ff */
[----:B------:R-:W-:Y:S02]  /*01e0*/  @!UP2 ULOP3.LUT UR5, URZ, UR7, URZ, 0x33, !UPT ;  /* 0x00000007ff05a292 */ /* 0x000fe4000f8e33ff */
[----:B-1----:R-:W-:Y:S02]  /*01f0*/  ULEA UR38, UR4, UR38, 0x18 ;  /* 0x0000002604267291 */ /* 0x002fe4000f8ec0ff */
[----:B------:R-:W-:Y:S02]  /*0200*/  UIADD3 UR39, UPT, UPT, UR5, 0x1f, URZ ;  /* 0x0000001f05277890 */ /* 0x000fe4000fffe0ff */
[----:B------:R-:W-:Y:S01]  /*0210*/  IMAD R24, R33, UR5, RZ ;  /* 0x0000000521187c24 */ /* 0x000fe2000f8e02ff */
[----:B------:R-:W-:Y:S02]  /*0220*/  ULEA UR4, UR7, UR38, 0x4 ;  /* 0x0000002607047291 */ /* 0x000fe4000f8e20ff */
[----:B------:R-:W-:Y:S01]  /*0230*/  USHF.R.U32.HI UR40, URZ, 0x5, UR39 ;  /* 0x00000005ff287899 */ /* 0x000fe20008011627 */
[----:B------:R-:W-:Y:S01]  /*0240*/  VIADD R22, R24, UR5 ;  /* 0x0000000518167c36 */ /* 0x000fe20008000000 */
[----:B------:R-:W-:Y:S01]  /*0250*/  ULEA UR6, UR8, UR4, 0x2 ;  /* 0x0000000408067291 */ /* 0x000fe2000f8e10ff */
[----:B------:R-:W-:-:S02]  /*0260*/  IMAD.IADD R19, R23, 0x1, R24 ;  /* 0x0000000117137824 */ /* 0x000fc400078e0218 */
[----:B------:R-:W-:Y:S01]  /*0270*/  IMAD.U32 R17, RZ, RZ, UR4 ;  /* 0x00000004ff117e24 */ /* 0x000fe2000f8e00ff */
[----:B------:R-:W-:Y:S01]  /*0280*/  VIMNMX.U32 R18, PT, PT, R22, UR8, PT ;  /* 0x0000000816127c48 */ /* 0x000fe2000bfe0000 */
[----:B------:R-:W-:Y:S02]  /*0290*/  ULEA UR5, UR8, UR6, 0x2 ;  /* 0x0000000608057291 */ /* 0x000fe4000f8e10ff */
[----:B------:R-:W-:Y:S01]  /*02a0*/  IMAD.U32 R28, RZ, RZ, UR6 ;  /* 0x00000006ff1c7e24 */ /* 0x000fe2000f8e00ff */
[----:B------:R-:W-:-:S03]  /*02b0*/  ISETP.GE.U32.AND P0, PT, R19, R18, PT ;  /* 0x000000121300720c */ /* 0x000fc60003f06070 */
[----:B------:R-:W-:-:S10]  /*02c0*/  IMAD.U32 R16, RZ, RZ, UR5 ;  /* 0x00000005ff107e24 */ /* 0x000fd4000f8e00ff */
[----:B0---4-:R-:W-:Y:S05]  /*02d0*/  @P0 BRA `(.L_x_1) ;  /* 0x0000000000d00947 */ /* 0x011fea0003800000 */
[----:B------:R-:W0:Y:S02]  /*02e0*/  LDC.64 R2, c[0x0][0x380] ;  /* 0x0000e000ff027b82 */ /* 0x000e240000000a00 */
[----:B0-----:R-:W-:-:S06]  /*02f0*/  IMAD.WIDE.U32 R2, R25, 0x8, R2 ;  /* 0x0000000819027825 */ /* 0x001fcc00078e0002 */
[----:B------:R-:W5:Y:S01]  /*0300*/  LDG.E.64 R2, desc[UR36][R2.64] ;  /* 0x0000002402027981 */ /* 0x000f62000c1e1b00 */
[----:B------:R-:W-:Y:S01]  /*0310*/  VIADDMNMX.U32 R0, R19, 0x20, R18, !PT ;  /* 0x0000002013007846 */ /* 0x000fe20007800012 */
[----:B------:R-:W-:Y:S01]  /*0320*/  BSSY.RECONVERGENT B1, `(.L_x_2) ;  /* 0x0000016000017945 */ /* 0x000fe20003800200 */
[----:B------:R-:W-:Y:S02]  /*0330*/  LOP3.LUT R4, RZ, R24, RZ, 0x33, !PT ;  /* 0x00000018ff047212 */ /* 0x000fe400078e33ff */
[----:B------:R-:W-:Y:S02]  /*0340*/  MOV R11, R19 ;  /* 0x00000013000b7202 */ /* 0x000fe40000000f00 */
[----:B------:R-:W-:-:S04]  /*0350*/  IADD3 R0, PT, PT, -R23, R0, R4 ;  /* 0x0000000017007210 */ /* 0x000fc80007ffe104 */
[C---:B------:R-:W-:Y:S02]  /*0360*/  LOP3.LUT R4, R0.reuse, 0x60, RZ, 0xc0, !PT ;  /* 0x0000006000047812 */ /* 0x040fe400078ec0ff */
[----:B------:R-:W-:Y:S02]  /*0370*/  ISETP.GE.U32.AND P1, PT, R0, 0x60, PT ;  /* 0x000000600000780c */ /* 0x000fe40003f26070 */
[----:B------:R-:W-:-:S13]  /*0380*/  ISETP.NE.AND P0, PT, R4, 0x60, PT ;  /* 0x000000600400780c */ /* 0x000fda0003f05270 */
[----:B------:R-:W-:Y:S05]  /*0390*/  @!P0 BRA `(.L_x_3) ;  /* 0x0000000000388947 */ /* 0x000fea0003800000 */
[----:B------:R-:W-:Y:S01]  /*03a0*/  LEA.HI R0, R0, 0x1, RZ, 0x1b ;  /* 0x0000000100007811 */ /* 0x000fe200078fd8ff */
[----:B------:R-:W-:Y:S02]  /*03b0*/  IMAD.MOV.U32 R7, RZ, RZ, RZ ;  /* 0x000000ffff077224 */ /* 0x000fe400078e00ff */
[----:B------:R-:W-:Y:S01]  /*03c0*/  IMAD.MOV.U32 R11, RZ, RZ, R19 ;  /* 0x000000ffff0b7224 */ /* 0x000fe200078e0013 */
[----:B------:R-:W-:-:S07]  /*03d0*/  LOP3.LUT R0, R0, 0x3, RZ, 0xc0, !PT ;  /* 0x0000000300007812 */ /* 0x000fce00078ec0ff */
.L_x_4:
[----:B-----5:R-:W-:-:S06]  /*03e0*/  IMAD.WIDE.U32 R4, R11, 0x4, R2 ;  /* 0x000000040b047825 */ /* 0x020fcc00078e0002 */
[----:B------:R-:W2:Y:S01]  /*03f0*/  LD.E R4, desc[UR36][R4.64] ;  /* 0x0000002404047980 */ /* 0x000ea2000c101900 */
[----:B------:R-:W-:Y:S02]  /*0400*/  VIADD R7, R7, 0x1 ;  /* 0x0000000107077836 */ /* 0x000fe40000000000 */
[C---:B------:R-:W-:Y:S02]  /*0410*/  IMAD R9, R11.reuse, 0x4, R17 ;  /* 0x000000040b097824 */ /* 0x040fe400078e0211 */
[----:B------:R-:W-:Y:S01]  /*0420*/  IMAD R6, R11, 0x4, R16 ;  /* 0x000000040b067824 */ /* 0x000fe200078e0210 */
[----:B------:R-:W-:Y:S02]  /*0430*/  ISETP.NE.AND P0, PT, R7, R0, PT ;  /* 0x000000000700720c */ /* 0x000fe40003f05270 */
[----:B--2---:R-:W-:Y:S04]  /*0440*/  STS [R9], R4 ;  /* 0x0000000409007388 */ /* 0x004fe80000000800 */
[----:B------:R0:W-:Y:S02]  /*0450*/  STS [R6], R11 ;  /* 0x0000000b06007388 */ /* 0x0001e40000000800 */
[----:B0-----:R-:W-:-:S05]  /*0460*/  VIADD R11, R11, 0x20 ;  /* 0x000000200b0b7836 */ /* 0x001fca0000000000 */
[----:B------:R-:W-:Y:S05]  /*0470*/  @P0 BRA `(.L_x_4) ;  /* 0xfffffffc00d80947 */ /* 0x000fea000383ffff */
.L_x_3:
[----:B------:R-:W-:Y:S05]  /*0480*/  BSYNC.RECONVERGENT B1 ;  /* 0x0000000000017941 */ /* 0x000fea0003800200 */
.L_x_2:
[----:B------:R-:W-:Y:S05]  /*0490*/  @!P1 BRA `(.L_x_1) ;  /* 0x0000000000609947 */ /* 0x000fea0003800000 */
.L_x_5:
[----:B-1---5:R-:W-:-:S05]  /*04a0*/  IMAD.WIDE.U32 R8, R11, 0x4, R2 ;  /* 0x000000040b087825 */ /* 0x022fca00078e0002 */
[----:B------:R-:W2:Y:S01]  /*04b0*/  LD.E R0, desc[UR36][R8.64] ;  /* 0x0000002408007980 */ /* 0x000ea2000c101900 */
[C---:B------:R-:W-:Y:S01]  /*04c0*/  IADD3 R27, PT, PT, R11.reuse, 0x20, RZ ;  /* 0x000000200b1b7810 */ /* 0x040fe20007ffe0ff */
[C---:B------:R-:W-:Y:S02]  /*04d0*/  IMAD R21, R11.reuse, 0x4, R17 ;  /* 0x000000040b157824 */ /* 0x040fe400078e0211 */
[----:B------:R-:W-:Y:S02]  /*04e0*/  IMAD R10, R11, 0x4, R16 ;  /* 0x000000040b0a7824 */ /* 0x000fe400078e0210 */
[----:B------:R-:W-:Y:S01]  /*04f0*/  IMAD.WIDE.U32 R4, R27, 0x4, R2 ;  /* 0x000000041b047825 */ /* 0x000fe200078e0002 */
[----:B--2---:R-:W-:Y:S04]  /*0500*/  STS [R21], R0 ;  /* 0x0000000015007388 */ /* 0x004fe80000000800 */
[----:B------:R0:W-:Y:S04]  /*0510*/  STS [R10], R11 ;  /* 0x0000000b0a007388 */ /* 0x0001e80000000800 */
[----:B------:R-:W2:Y:S01]  /*0520*/  LD.E R4, desc[UR36][R4.64] ;  /* 0x0000002404047980 */ /* 0x000ea2000c101900 */
[----:B------:R-:W-:-:S04]  /*0530*/  VIADD R13, R11, 0x40 ;  /* 0x000000400b0d7836 */ /* 0x000fc80000000000 */
[----:B------:R-:W-:Y:S01]  /*0540*/  IMAD.WIDE.U32 R6, R13, 0x4, R2 ;  /* 0x000000040d067825 */ /* 0x000fe200078e0002 */
[----:B--2---:R1:W-:Y:S04]  /*0550*/  STS [R21+0x80], R4 ;  /* 0x0000800415007388 */ /* 0x0043e80000000800 */
[----:B------:R1:W-:Y:S04]  /*0560*/  STS [R10+0x80], R27 ;  /* 0x0000801b0a007388 */ /* 0x0003e80000000800 */
[----:B------:R-:W2:Y:S01]  /*0570*/  LD.E R6, desc[UR36][R6.64] ;  /* 0x0000002406067980 */ /* 0x000ea2000c101900 */
[----:B------:R-:W-:-:S04]  /*0580*/  VIADD R15, R11, 0x60 ;  /* 0x000000600b0f7836 */ /* 0x000fc80000000000 */
[----:B------:R-:W-:Y:S01]  /*0590*/  IMAD.WIDE.U32 R8, R15, 0x4, R2 ;  /* 0x000000040f087825 */ /* 0x000fe200078e0002 */
[----:B--2---:R1:W-:Y:S04]  /*05a0*/  STS [R21+0x100], R6 ;  /* 0x0001000615007388 */ /* 0x0043e80000000800 */
[----:B------:R1:W-:Y:S04]  /*05b0*/  STS [R10+0x100], R13 ;  /* 0x0001000d0a007388 */ /* 0x0003e80000000800 */
[----:B------:R-:W2:Y:S01]  /*05c0*/  LD.E R8, desc[UR36][R8.64] ;  /* 0x0000002408087980 */ /* 0x000ea2000c101900 */
[----:B0-----:R-:W-:-:S05]  /*05d0*/  VIADD R11, R11, 0x80 ;  /* 0x000000800b0b7836 */ /* 0x001fca0000000000 */
[----:B------:R-:W-:Y:S01]  /*05e0*/  ISETP.GE.U32.AND P0, PT, R11, R18, PT ;  /* 0x000000120b00720c */ /* 0x000fe20003f06070 */
[----:B--2---:R1:W-:Y:S04]  /*05f0*/  STS [R21+0x180], R8 ;  /* 0x0001800815007388 */ /* 0x0043e80000000800 */
[----:B------:R1:W-:Y:S08]  /*0600*/  STS [R10+0x180], R15 ;  /* 0x0001800f0a007388 */ /* 0x0003f00000000800 */
[----:B------:R-:W-:Y:S05]  /*0610*/  @!P0 BRA `(.L_x_5) ;  /* 0xfffffffc00a08947 */ /* 0x000fea000383ffff */
.L_x_1:
[----:B------:R-:W-:Y:S05]  /*0620*/  BSYNC.RECONVERGENT B0 ;  /* 0x0000000000007941 */ /* 0x000fea0003800200 */
.L_x_0:
[----:B------:R-:W-:Y:S01]  /*0630*/  MOV R0, 0x0 ;  /* 0x0000000000007802 */ /* 0x000fe20000000f00 */
[----:B------:R-:W-:Y:S01]  /*0640*/  USHF.L.U32 UR41, UR40, 0x2, URZ ;  /* 0x0000000228297899 */ /* 0x000fe200080006ff */
[----:B------:R-:W-:Y:S02]  /*0650*/  IMAD.MOV.U32 R5, RZ, RZ, RZ ;  /* 0x000000ffff057224 */ /* 0x000fe400078e00ff */
[----:B-----5:R0:W2:Y:S03]  /*0660*/  LDC.64 R2, c[0x4][R0] ;  /* 0x0100000000027b82 */ /* 0x0200a60000000a00 */
[----:B-1----:R-:W-:-:S07]  /*0670*/  MOV R4, UR41 ;  /* 0x0000002900047c02 */ /* 0x002fce0008000f00 */
[----:B------:R-:W-:-:S07]  /*0680*/  LEPC R20, `(.L_x_6) ;  /* 0x000000001014794e */ /* 0x000fce0000000000 */
[----:B0-2---:R-:W-:Y:S05]  /*0690*/  CALL.ABS.NOINC R2 ;  /* 0x0000000002007343 */ /* 0x005fea0003c00000 */
.L_x_6:
[----:B------:R-:W-:-:S09]  /*06a0*/  UISETP.GE.U32.AND UP0, UPT, UR39, 0x20, UPT ;  /* 0x000000202700788c */ /* 0x000fd2000bf06070 */
[----:B------:R-:W-:Y:S05]  /*06b0*/  BRA.U !UP0, `(.L_x_7) ;  /* 0x0000000108cc7547 */ /* 0x000fea000b800000 */
[----:B------:R-:W-:Y:S01]  /*06c0*/  ISETP.LT.U32.AND P0, PT, RZ, UR41, PT ;  /* 0x00000029ff007c0c */ /* 0x000fe2000bf01070 */
[----:B------:R-:W-:Y:S02]  /*06d0*/  IMAD.MOV.U32 R7, RZ, RZ, RZ ;  /* 0x000000ffff077224 */ /* 0x000fe400078e00ff */
[----:B------:R-:W-:Y:S01]  /*06e0*/  IMAD.MOV.U32 R9, RZ, RZ, RZ ;  /* 0x000000ffff097224 */ /* 0x000fe200078e00ff */
[----:B------:R-:W-:-:S13]  /*06f0*/  ISETP.GT.U32.AND.EX P0, PT, RZ, RZ, PT, P0 ;  /* 0x000000ffff00720c */ /* 0x000fda0003f04100 */
[----:B------:R-:W-:Y:S01]  /*0700*/  @!P0 IADD3 R2, P1, PT, R4, R7, RZ ;  /* 0x0000000704028210 */ /* 0x000fe20007f3e0ff */
[----:B------:R-:W-:-:S04]  /*0710*/  @!P0 IMAD.MOV.U32 R7, RZ, RZ, 0x1 ;  /* 0x00000001ff078424 */ /* 0x000fc800078e00ff */
[----:B------:R-:W-:Y:S01]  /*0720*/  @!P0 IMAD.X R3, R5, 0x1, R9, P1 ;  /* 0x0000000105038824 */ /* 0x000fe200008e0609 */
[C---:B------:R-:W-:Y:S01]  /*0730*/  IADD3 R0, P3, PT, -R7.reuse, UR41, RZ ;  /* 0x0000002907007c10 */ /* 0x040fe2000ff7e1ff */
[----:B------:R-:W-:Y:S01]  /*0740*/  @!P0 IMAD.MOV.U32 R9, RZ, RZ, RZ ;  /* 0x000000ffff098224 */ /* 0x000fe200078e00ff */
[----:B------:R-:W-:Y:S02]  /*0750*/  ISETP.LT.U32.AND P1, PT, R7, UR41, PT ;  /* 0x0000002907007c0c */ /* 0x000fe4000bf21070 */
[----:B------:R-:W-:Y:S01]  /*0760*/  ISETP.LE.U32.AND P2, PT, R0, 0x3, PT ;  /* 0x000000030000780c */ /* 0x000fe20003f43070 */
[----:B------:R-:W-:Y:S01]  /*0770*/  IMAD.X R0, RZ, RZ, ~R9, P3 ;  /* 0x000000ffff007224 */ /* 0x000fe200018e0e09 */
[----:B------:R0:W-:Y:S01]  /*0780*/  @!P0 ST.E.U8 desc[UR36][R2.64], RZ ;  /* 0x000000ff02008985 */ /* 0x0001e2000c101124 */
[----:B------:R-:W-:-:S04]  /*0790*/  ISETP.GT.U32.AND.EX P1, PT, RZ, R9, PT, P1 ;  /* 0x00000009ff00720c */ /* 0x000fc80003f24110 */
[----:B------:R-:W-:-:S13]  /*07a0*/  ISETP.LE.U32.OR.EX P1, PT, R0, RZ, !P1, P2 ;  /* 0x000000ff0000720c */ /* 0x000fda0004f23520 */
[----:B0-----:R-:W-:Y:S05]  /*07b0*/  @P1 BRA `(.L_x_8) ;  /* 0x0000000000441947 */ /* 0x001fea0003800000 */
[----:B------:R-:W-:Y:S01]  /*07c0*/  MOV R0, UR41 ;  /* 0x0000002900007c02 */ /* 0x000fe20008000f00 */
[----:B------:R-:W-:Y:S01]  /*07d0*/  BSSY.RECONVERGENT B0, `(.L_x_8) ;  /* 0x000000f000007945 */ /* 0x000fe20003800200 */
[----:B------:R-:W-:Y:S02]  /*07e0*/  PLOP3.LUT P0, PT, PT, PT, PT, 0x8, 0x80 ;  /* 0x000000000080781c */ /* 0x000fe40003f0e170 */
[----:B------:R-:W-:-:S05]  /*07f0*/  IADD3 R0, P1, PT, R0, -0x3, RZ ;  /* 0xfffffffd00007810 */ /* 0x000fca0007f3e0ff */
[----:B------:R-:W-:-:S08]  /*0800*/  IMAD.X R6, RZ, RZ, -0x1, P1 ;  /* 0xffffffffff067424 */ /* 0x000fd000008e06ff */
.L_x_9:
[----:B0-----:R-:W-:Y:S02]  /*0810*/  IADD3 R2, P1, PT, R4, R7, RZ ;  /* 0x0000000704027210 */ /* 0x001fe40007f3e0ff */
[----:B------:R-:W-:-:S03]  /*0820*/  IADD3 R7, P2, PT, R7, 0x4, RZ ;  /* 0x0000000407077810 */ /* 0x000fc60007f5e0ff */
[--C-:B------:R-:W-:Y:S01]  /*0830*/  IMAD.X R3, R5, 0x1, R9.reuse, P1 ;  /* 0x0000000105037824 */ /* 0x100fe200008e0609 */
[----:B------:R-:W-:Y:S01]  /*0840*/  ISETP.GE.U32.AND P1, PT, R7, R0, PT ;  /* 0x000000000700720c */ /* 0x000fe20003f26070 */
[----:B------:R-:W-:-:S03]  /*0850*/  IMAD.X R9, RZ, RZ, R9, P2 ;  /* 0x000000ffff097224 */ /* 0x000fc600010e0609 */
[----:B------:R0:W-:Y:S02]  /*0860*/  ST.E.U8 desc[UR36][R2.64], RZ ;  /* 0x000000ff02007985 */ /* 0x0001e4000c101124 */
[----:B------:R-:W-:Y:S02]  /*0870*/  ISETP.GE.U32.AND.EX P1, PT, R9, R6, PT, P1 ;  /* 0x000000060900720c */ /* 0x000fe40003f26110 */
[----:B------:R0:W-:Y:S04]  /*0880*/  ST.E.U8 desc[UR36][R2.64+0x1], RZ ;  /* 0x000001ff02007985 */ /* 0x0001e8000c101124 */
[----:B------:R0:W-:Y:S04]  /*0890*/  ST.E.U8 desc[UR36][R2.64+0x2], RZ ;  /* 0x000002ff02007985 */ /* 0x0001e8000c101124 */
[----:B------:R0:W-:Y:S03]  /*08a0*/  ST.E.U8 desc[UR36][R2.64+0x3], RZ ;  /* 0x000003ff02007985 */ /* 0x0001e6000c101124 */
[----:B------:R-:W-:Y:S05]  /*08b0*/  @!P1 BRA `(.L_x_9) ;  /* 0xfffffffc00d49947 */ /* 0x000fea000383ffff */
[----:B------:R-:W-:Y:S05]  /*08c0*/  BSYNC.RECONVERGENT B0 ;  /* 0x0000000000007941 */ /* 0x000fea0003800200 */
.L_x_8:
[C---:B------:R-:W-:Y:S02]  /*08d0*/  IADD3 R0, P3, PT, -R7.reuse, UR41, RZ ;  /* 0x0000002907007c10 */ /* 0x040fe4000ff7e1ff */
[----:B------:R-:W-:Y:S02]  /*08e0*/  ISETP.LT.U32.AND P2, PT, R7, UR41, PT ;  /* 0x0000002907007c0c */ /* 0x000fe4000bf41070 */
[----:B------:R-:W-:Y:S01]  /*08f0*/  ISETP.LE.U32.AND P1, PT, R0, 0x1, PT ;  /* 0x000000010000780c */ /* 0x000fe20003f23070 */
[----:B------:R-:W-:Y:S01]  /*0900*/  IMAD.X R0, RZ, RZ, ~R9, P3 ;  /* 0x000000ffff007224 */ /* 0x000fe200018e0e09 */
[----:B------:R-:W-:-:S04]  /*0910*/  ISETP.GT.U32.AND.EX P2, PT, RZ, R9, PT, P2 ;  /* 0x00000009ff00720c */ /* 0x000fc80003f44120 */
[----:B------:R-:W-:-:S13]  /*0920*/  ISETP.LE.U32.OR.EX P1, PT, R0, RZ, !P2, P1 ;  /* 0x000000ff0000720c */ /* 0x000fda0005723510 */
[----:B------:R-:W-:Y:S02]  /*0930*/  @!P1 IADD3 R10, P3, PT, R4, R7, RZ ;  /* 0x00000007040a9210 */ /* 0x000fe40007f7e0ff */
[----:B------:R-:W-:Y:S02]  /*0940*/  @!P1 IADD3 R7, P2, PT, R7, 0x2, RZ ;  /* 0x0000000207079810 */ /* 0x000fe40007f5e0ff */
[----:B------:R-:W-:Y:S01]  /*0950*/  @!P1 PLOP3.LUT P0, PT, PT, PT, PT, 0x8, 0x80 ;  /* 0x000000000080981c */ /* 0x000fe20003f0e170 */
[--C-:B------:R-:W-:Y:S02]  /*0960*/  @!P1 IMAD.X R11, R5, 0x1, R9.reuse, P3 ;  /* 0x00000001050b9824 */ /* 0x100fe400018e0609 */
[----:B------:R-:W-:Y:S01]  /*0970*/  @!P1 IMAD.X R9, RZ, RZ, R9, P2 ;  /* 0x000000ffff099224 */ /* 0x000fe200010e0609 */
[----:B------:R-:W-:Y:S02]  /*0980*/  ISETP.LT.U32.AND P2, PT, R7, UR41, PT ;  /* 0x0000002907007c0c */ /* 0x000fe4000bf41070 */
[----:B------:R1:W-:Y:S02]  /*0990*/  @!P1 ST.E.U8 desc[UR36][R10.64], RZ ;  /* 0x000000ff0a009985 */ /* 0x0003e4000c101124 */
[----:B------:R-:W-:-:S02]  /*09a0*/  ISETP.LT.U32.OR.EX P0, PT, R9, RZ, P0, P2 ;  /* 0x000000ff0900720c */ /* 0x000fc40000701520 */
[----:B------:R1:W-:Y:S11]  /*09b0*/  @!P1 ST.E.U8 desc[UR36][R10.64+0x1], RZ ;  /* 0x000001ff0a009985 */ /* 0x0003f6000c101124 */
[----:B0-----:R-:W-:-:S04]  /*09c0*/  @P0 IADD3 R2, P2, PT, R4, R7, RZ ;  /* 0x0000000704020210 */ /* 0x001fc80007f5e0ff */
[----:B------:R-:W-:-:S05]  /*09d0*/  @P0 IADD3.X R3, PT, PT, R5, R9, RZ, P2, !PT ;  /* 0x0000000905030210 */ /* 0x000fca00017fe4ff */
[----:B------:R1:W-:Y:S04]  /*09e0*/  @P0 ST.E.U8 desc[UR36][R2.64], RZ ;  /* 0x000000ff02000985 */ /* 0x0003e8000c101124 */
.L_x_7:
[----:B-1----:R-:W0:Y:S01]  /*09f0*/  LDC R2, c[0x0][0x3a0] ;  /* 0x0000e800ff027b82 */ /* 0x002e220000000800 */
[C---:B------:R-:W-:Y:S01]  /*0a00*/  VIADD R32, R18.reuse, 0xffffffff ;  /* 0xffffffff12207836 */ /* 0x040fe20000000000 */
[----:B------:R-:W-:Y:S01]  /*0a10*/  LOP3.LUT R6, RZ, R24, RZ, 0x33, !PT ;  /* 0x00000018ff067212 */ /* 0x000fe200078e33ff */
[----:B------:R-:W-:Y:S01]  /*0a20*/  VIADD R7, R19, 0x20 ;  /* 0x0000002013077836 */ /* 0x000fe20000000000 */
[----:B------:R-:W-:Y:S01]  /*0a30*/  ISETP.NE.AND P0, PT, R23, 0x1f, PT ;  /* 0x0000001f1700780c */ /* 0x000fe20003f05270 */
[----:B------:R-:W-:Y:S01]  /*0a40*/  IMAD R0, R33, UR40, RZ ;  /* 0x0000002821007c24 */ /* 0x000fe2000f8e02ff */
[----:B------:R-:W-:Y:S01]  /*0a50*/  ISETP.NE.AND P2, PT, R19, R32, PT ;  /* 0x000000201300720c */ /* 0x000fe20003f45270 */
[----:B------:R-:W-:Y:S01]  /*0a60*/  IMAD.MOV.U32 R34, RZ, RZ, RZ ;  /* 0x000000ffff227224 */ /* 0x000fe200078e00ff */
[----:B------:R-:W1:Y:S01]  /*0a70*/  LDC R9, c[0x0][0x398] ;  /* 0x0000e600ff097b82 */ /* 0x000e620000000800 */
[----:B------:R-:W-:Y:S01]  /*0a80*/  IMAD.IADD R10, R23, 0x1, R0 ;  /* 0x00000001170a7824 */ /* 0x000fe200078e0200 */
[----:B------:R-:W-:-:S02]  /*0a90*/  VIMNMX.U32 R8, PT, PT, R18, R7, !PT ;  /* 0x0000000712087248 */ /* 0x000fc40007fe0000 */
[----:B------:R-:W-:Y:S02]  /*0aa0*/  ISETP.NE.AND P3, PT, R7, R32, PT ;  /* 0x000000200700720c */ /* 0x000fe40003f65270 */
[----:B------:R-:W-:Y:S02]  /*0ab0*/  IADD3 R8, PT, PT, -R23, R8, R6 ;  /* 0x0000000817087210 */ /* 0x000fe40007ffe106 */
[----:B------:R-:W-:Y:S01]  /*0ac0*/  LEA R33, R33, UR38, 0x4 ;  /* 0x0000002621217c11 */ /* 0x000fe2000f8e20ff */
[----:B0-----:R-:W-:-:S05]  /*0ad0*/  VIADD R3, R2, 0xffffffff ;  /* 0xffffffff02037836 */ /* 0x001fca0000000000 */
[----:B------:R-:W-:Y:S01]  /*0ae0*/  ISETP.NE.AND P1, PT, R26, R3, PT ;  /* 0x000000031a00720c */ /* 0x000fe20003f25270 */
[----:B------:R-:W-:Y:S02]  /*0af0*/  VIADD R3, R19, 0x40 ;  /* 0x0000004013037836 */ /* 0x000fe40000000000 */
[----:B-1----:R-:W-:-:S03]  /*0b00*/  IMAD R13, R9, 0x4, R16 ;  /* 0x00000004090d7824 */ /* 0x002fc600078e0210 */
[----:B------:R-:W-:Y:S01]  /*0b10*/  ISETP.NE.AND P4, PT, R3, R32, PT ;  /* 0x000000200300720c */ /* 0x000fe20003f85270 */
[----:B------:R-:W-:Y:S02]  /*0b20*/  IMAD R9, R9, 0x4, R13 ;  /* 0x0000000409097824 */ /* 0x000fe400078e020d */
[--C-:B------:R-:W-:Y:S02]  /*0b30*/  IMAD.IADD R3, R3, 0x1, -R24.reuse ;  /* 0x0000000103037824 */ /* 0x100fe400078e0a18 */
[----:B------:R-:W-:Y:S02]  /*0b40*/  IMAD R27, R2, 0x4, R9 ;  /* 0x00000004021b7824 */ /* 0x000fe400078e0209 */
[----:B------:R-:W-:Y:S01]  /*0b50*/  IMAD.IADD R2, R7, 0x1, -R24 ;  /* 0x0000000107027824 */ /* 0x000fe200078e0a18 */
[----:B------:R-:W-:Y:S01]  /*0b60*/  SHF.R.U32.HI R12, RZ, 0x5, R3 ;  /* 0x00000005ff0c7819 */ /* 0x000fe20000011603 */
[C---:B------:R-:W-:Y:S01]  /*0b70*/  VIADD R11, R9.reuse, 0x8 ;  /* 0x00000008090b7836 */ /* 0x040fe20000000000 */
[----:B------:R-:W-:Y:S01]  /*0b80*/  LEA R10, R10, R27, 0x2 ;  /* 0x0000001b0a0a7211 */ /* 0x000fe200078e10ff */
[----:B------:R-:W-:Y:S01]  /*0b90*/  IMAD R27, R0, 0x4, R27 ;  /* 0x00000004001b7824 */ /* 0x000fe200078e021b */
[----:B------:R-:W-:Y:S01]  /*0ba0*/  SHF.R.U32.HI R6, RZ, 0x5, R2 ;  /* 0x00000005ff067819 */ /* 0x000fe20000011602 */
[C---:B------:R-:W-:Y:S01]  /*0bb0*/  VIADD R38, R9.reuse, 0xc ;  /* 0x0000000c09267836 */ /* 0x040fe20000000000 */
[C---:B------:R-:W-:Y:S01]  /*0bc0*/  IADD3 R3, PT, PT, R9.reuse, 0x4, RZ ;  /* 0x0000000409037810 */ /* 0x040fe20007ffe0ff */
[--C-:B------:R-:W-:Y:S01]  /*0bd0*/  IMAD R12, R12, 0x4, R27.reuse ;  /* 0x000000040c0c7824 */ /* 0x100fe200078e021b */
[----:B------:R-:W-:Y:S01]  /*0be0*/  LEA R0, R26, UR38, 0x4 ;  /* 0x000000261a007c11 */ /* 0x000fe2000f8e20ff */
[----:B------:R-:W-:Y:S01]  /*0bf0*/  IMAD R36, R6, 0x4, R27 ;  /* 0x0000000406247824 */ /* 0x000fe200078e021b */
[----:B------:R-:W-:Y:S01]  /*0c00*/  SEL R2, R9, RZ, !P1 ;  /* 0x000000ff09027207 */ /* 0x000fe20004800000 */
[----:B------:R-:W-:Y:S01]  /*0c10*/  VIADD R35, R27, 0x10 ;  /* 0x000000101b237836 */ /* 0x000fe20000000000 */
[----:B------:R-:W-:Y:S01]  /*0c20*/  IADD3 R37, PT, PT, R12, 0x10, RZ ;  /* 0x000000100c257810 */ /* 0x000fe20007ffe0ff */
[----:B------:R-:W-:Y:S01]  /*0c30*/  VIADD R36, R36, 0x10 ;  /* 0x0000001024247836 */ /* 0x000fe20000000000 */
[----:B------:R-:W-:-:S02]  /*0c40*/  SEL R3, R3, RZ, !P1 ;  /* 0x000000ff03037207 */ /* 0x000fc40004800000 */
[----:B------:R-:W-:Y:S02]  /*0c50*/  SEL R6, R11, RZ, !P1 ;  /* 0x000000ff0b067207 */ /* 0x000fe40004800000 */
[----:B------:R-:W-:Y:S02]  /*0c60*/  SEL R38, R38, RZ, !P1 ;  /* 0x000000ff26267207 */ /* 0x000fe40004800000 */
[----:B------:R-:W-:Y:S02]  /*0c70*/  @P0 SEL R35, R35, RZ, !P2 ;  /* 0x000000ff23230207 */ /* 0x000fe40005000000 */
[----:B------:R-:W-:Y:S02]  /*0c80*/  @P0 SEL R36, R36, RZ, !P3 ;  /* 0x000000ff24240207 */ /* 0x000fe40005800000 */
[----:B------:R-:W-:-:S07]  /*0c90*/  @P0 SEL R37, R37, RZ, !P4 ;  /* 0x000000ff25250207 */ /* 0x000fce0006000000 */
.L_x_52:
[----:B------:R-:W-:Y:S01]  /*0ca0*/  UISETP.GE.U32.AND UP0, UPT, UR39, 0x20, UPT ;  /* 0x000000202700788c */ /* 0x000fe2000bf06070 */
[----:B------:R-:W-:Y:S02]  /*0cb0*/  IMAD.MOV.U32 R40, RZ, RZ, R17 ;  /* 0x000000ffff287224 */ /* 0x000fe400078e0011 */
[----:B------:R-:W-:Y:S02]  /*0cc0*/  IMAD.MOV.U32 R42, RZ, RZ, R16 ;  /* 0x000000ffff2a7224 */ /* 0x000fe400078e0010 */
[----:B------:R-:W-:Y:S02]  /*0cd0*/  IMAD.MOV.U32 R17, RZ, RZ, R28 ;  /* 0x000000ffff117224 */ /* 0x000fe400078e001c */
[----:B------:R-:W-:Y:S02]  /*0ce0*/  IMAD.MOV.U32 R16, RZ, RZ, R13 ;  /* 0x000000ffff107224 */ /* 0x000fe400078e000d */
[----:B------:R-:W-:Y:S05]  /*0cf0*/  BRA.U !UP0, `(.L_x_10) ;  /* 0x00000005082c7547 */ /* 0x000fea000b800000 */
[----:B------:R-:W-:Y:S01]  /*0d00*/  UISETP.GE.U32.AND UP0, UPT, UR39, 0x200, UPT ;  /* 0x000002002700788c */ /* 0x000fe2000bf06070 */
[----:B------:R-:W-:-:S08]  /*0d10*/  IMAD.MOV.U32 R11, RZ, RZ, RZ ;  /* 0x000000ffff0b7224 */ /* 0x000fd000078e00ff */
[----:B------:R-:W-:Y:S05]  /*0d20*/  BRA.U !UP0, `(.L_x_11) ;  /* 0x0000000108847547 */ /* 0x000fea000b800000 */
[----:B------:R-:W-:Y:S01]  /*0d30*/  UISETP.LT.U32.AND UP0, UPT, UR40, 0x1, UPT ;  /* 0x000000012800788c */ /* 0x000fe2000bf01070 */
[----:B------:R-:W-:Y:S01]  /*0d40*/  IADD3 R14, P0, PT, R4, 0x20, RZ ;  /* 0x00000020040e7810 */ /* 0x000fe20007f1e0ff */
[----:B------:R-:W-:Y:S02]  /*0d50*/  BSSY.RECONVERGENT B0, `(.L_x_12) ;  /* 0x000001d000007945 */ /* 0x000fe40003800200 */
[----:B------:R-:W-:Y:S01]  /*0d60*/  USEL UR4, UR40, 0x1, !UP0 ;  /* 0x0000000128047887 */ /* 0x000fe2000c000000 */
[----:B------:R-:W-:-:S05]  /*0d70*/  IADD3.X R15, PT, PT, RZ, R5, RZ, P0, !PT ;  /* 0x00000005ff0f7210 */ /* 0x000fca00007fe4ff */
[----:B------:R-:W-:-:S05]  /*0d80*/  IMAD.U32 R20, RZ, RZ, UR4 ;  /* 0x00000004ff147e24 */ /* 0x000fca000f8e00ff */
[----:B------:R-:W-:-:S05]  /*0d90*/  LOP3.LUT R20, R20, 0x7fffff0, RZ, 0xc0, !PT ;  /* 0x07fffff014147812 */ /* 0x000fca00078ec0ff */
[----:B------:R-:W-:-:S07]  /*0da0*/  IMAD.MOV R11, RZ, RZ, -R20 ;  /* 0x000000ffff0b7224 */ /* 0x000fce00078e0a14 */
.L_x_13:
[----:B0-----:R-:W-:Y:S02]  /*0db0*/  IMAD.MOV.U32 R12, RZ, RZ, R14 ;  /* 0x000000ffff0c7224 */ /* 0x001fe400078e000e */
[----:B------:R-:W-:Y:S02]  /*0dc0*/  IMAD.MOV.U32 R13, RZ, RZ, R15 ;  /* 0x000000ffff0d7224 */ /* 0x000fe400078e000f */
[----:B------:R-:W-:Y:S01]  /*0dd0*/  VIADD R11, R11, 0x10 ;  /* 0x000000100b0b7836 */ /* 0x000fe20000000000 */
[----:B------:R-:W-:Y:S02]  /*0de0*/  IADD3 R14, P1, PT, R12, 0x40, RZ ;  /* 0x000000400c0e7810 */ /* 0x000fe40007f3e0ff */
[----:B------:R0:W-:Y:S02]  /*0df0*/  ST.E desc[UR36][R12.64+-0x20], RZ ;  /* 0xffffe0ff0c007985 */ /* 0x0001e4000c101924 */
[----:B------:R-:W-:Y:S01]  /*0e00*/  ISETP.NE.AND P0, PT, R11, RZ, PT ;  /* 0x000000ff0b00720c */ /* 0x000fe20003f05270 */
[----:B------:R-:W-:Y:S01]  /*0e10*/  IMAD.X R15, RZ, RZ, R13, P1 ;  /* 0x000000ffff0f7224 */ /* 0x000fe200008e060d */
[----:B------:R0:W-:Y:S04]  /*0e20*/  ST.E desc[UR36][R12.64+-0x1c], RZ ;  /* 0xffffe4ff0c007985 */ /* 0x0001e8000c101924 */
        /* <DEDUP_REMOVED lines=13> */
[----:B------:R0:W-:Y:S01]  /*0f00*/  ST.E desc[UR36][R12.64+0x1c], RZ ;  /* 0x00001cff0c007985 */ /* 0x0001e2000c101924 */
[----:B------:R-:W-:Y:S05]  /*0f10*/  @P0 BRA `(.L_x_13) ;  /* 0xfffffffc00a40947 */ /* 0x000fea000383ffff */
[----:B------:R-:W-:Y:S05]  /*0f20*/  BSYNC.RECONVERGENT B0 ;  /* 0x0000000000007941 */ /* 0x000fea0003800200 */
.L_x_12:
[----:B------:R-:W-:-:S07]  /*0f30*/  IMAD.MOV.U32 R11, RZ, RZ, R20 ;  /* 0x000000ffff0b7224 */ /* 0x000fce00078e0014 */
.L_x_11:
[----:B------:R-:W-:-:S04]  /*0f40*/  UISETP.LT.U32.AND UP0, UPT, UR40, 0x1, UPT ;  /* 0x000000012800788c */ /* 0x000fc8000bf01070 */
[----:B------:R-:W-:-:S04]  /*0f50*/  USEL UR4, UR40, 0x1, !UP0 ;  /* 0x0000000128047887 */ /* 0x000fc8000c000000 */
[----:B------:R-:W-:-:S04]  /*0f60*/  ULOP3.LUT UR5, UR4, 0xf, URZ, 0xc0, !UPT ;  /* 0x0000000f04057892 */ /* 0x000fc8000f8ec0ff */
[----:B------:R-:W-:-:S09]  /*0f70*/  UISETP.NE.AND UP0, UPT, UR5, URZ, UPT ;  /* 0x000000ff0500728c */ /* 0x000fd2000bf05270 */
[----:B------:R-:W-:Y:S05]  /*0f80*/  BRA.U !UP0, `(.L_x_10) ;  /* 0x0000000108887547 */ /* 0x000fea000b800000 */
[----:B------:R-:W-:Y:S02]  /*0f90*/  UISETP.GE.U32.AND UP0, UPT, UR5, 0x8, UPT ;  /* 0x000000080500788c */ /* 0x000fe4000bf06070 */
[----:B------:R-:W-:-:S04]  /*0fa0*/  ULOP3.LUT UR6, UR4, 0x7, URZ, 0xc0, !UPT ;  /* 0x0000000704067892 */ /* 0x000fc8000f8ec0ff */
[----:B------:R-:W-:-:S03]  /*0fb0*/  UISETP.NE.AND UP1, UPT, UR6, URZ, UPT ;  /* 0x000000ff0600728c */ /* 0x000fc6000bf25270 */
[----:B------:R-:W-:Y:S08]  /*0fc0*/  BRA.U !UP0, `(.L_x_14) ;  /* 0x0000000108287547 */ /* 0x000ff0000b800000 */
[C---:B0-----:R-:W-:Y:S01]  /*0fd0*/  IMAD.WIDE.U32 R12, R11.reuse, 0x4, R4 ;  /* 0x000000040b0c7825 */ /* 0x041fe200078e0004 */
[----:B------:R-:W-:-:S04]  /*0fe0*/  IADD3 R11, PT, PT, R11, 0x8, RZ ;  /* 0x000000080b0b7810 */ /* 0x000fc80007ffe0ff */
[----:B------:R1:W-:Y:S04]  /*0ff0*/  ST.E desc[UR36][R12.64], RZ ;  /* 0x000000ff0c007985 */ /* 0x0003e8000c101924 */
[----:B------:R1:W-:Y:S04]  /*1000*/  ST.E desc[UR36][R12.64+0x4], RZ ;  /* 0x000004ff0c007985 */ /* 0x0003e8000c101924 */
[----:B------:R1:W-:Y:S04]  /*1010*/  ST.E desc[UR36][R12.64+0x8], RZ ;  /* 0x000008ff0c007985 */ /* 0x0003e8000c101924 */
[----:B------:R1:W-:Y:S04]  /*1020*/  ST.E desc[UR36][R12.64+0xc], RZ ;  /* 0x00000cff0c007985 */ /* 0x0003e8000c101924 */
[----:B------:R1:W-:Y:S04]  /*1030*/  ST.E desc[UR36][R12.64+0x10], RZ ;  /* 0x000010ff0c007985 */ /* 0x0003e8000c101924 */
[----:B------:R1:W-:Y:S04]  /*1040*/  ST.E desc[UR36][R12.64+0x14], RZ ;  /* 0x000014ff0c007985 */ /* 0x0003e8000c101924 */
[----:B------:R1:W-:Y:S04]  /*1050*/  ST.E desc[UR36][R12.64+0x18], RZ ;  /* 0x000018ff0c007985 */ /* 0x0003e8000c101924 */
[----:B------:R1:W-:Y:S02]  /*1060*/  ST.E desc[UR36][R12.64+0x1c], RZ ;  /* 0x00001cff0c007985 */ /* 0x0003e4000c101924 */
.L_x_14:
[----:B------:R-:W-:Y:S05]  /*1070*/  BRA.U !UP1, `(.L_x_10) ;  /* 0x00000001094c7547 */ /* 0x000fea000b800000 */
[----:B------:R-:W-:Y:S02]  /*1080*/  UISETP.GE.U32.AND UP0, UPT, UR6, 0x4, UPT ;  /* 0x000000040600788c */ /* 0x000fe4000bf06070 */
[----:B------:R-:W-:-:S04]  /*1090*/  ULOP3.LUT UR4, UR4, 0x3, URZ, 0xc0, !UPT ;  /* 0x0000000304047892 */ /* 0x000fc8000f8ec0ff */
[----:B------:R-:W-:Y:S01]  /*10a0*/  PLOP3.LUT P0, PT, PT, PT, UP0, 0x80, 0x8 ;  /* 0x000000000008781c */ /* 0x000fe20003f0f008 */
[----:B------:R-:W-:-:S12]  /*10b0*/  UISETP.NE.AND UP0, UPT, UR4, URZ, UPT ;  /* 0x000000ff0400728c */ /* 0x000fd8000bf05270 */
[----:B01----:R-:W-:-:S04]  /*10c0*/  @P0 IMAD.WIDE.U32 R12, R11, 0x4, R4 ;  /* 0x000000040b0c0825 */ /* 0x003fc800078e0004 */
[----:B------:R-:W-:Y:S01]  /*10d0*/  @P0 VIADD R11, R11, 0x4 ;  /* 0x000000040b0b0836 */ /* 0x000fe20000000000 */
[----:B------:R2:W-:Y:S04]  /*10e0*/  @P0 ST.E desc[UR36][R12.64], RZ ;  /* 0x000000ff0c000985 */ /* 0x0005e8000c101924 */
[----:B------:R2:W-:Y:S04]  /*10f0*/  @P0 ST.E desc[UR36][R12.64+0x4], RZ ;  /* 0x000004ff0c000985 */ /* 0x0005e8000c101924 */
[----:B------:R2:W-:Y:S04]  /*1100*/  @P0 ST.E desc[UR36][R12.64+0x8], RZ ;  /* 0x000008ff0c000985 */ /* 0x0005e8000c101924 */
[----:B------:R2:W-:Y:S01]  /*1110*/  @P0 ST.E desc[UR36][R12.64+0xc], RZ ;  /* 0x00000cff0c000985 */ /* 0x0005e2000c101924 */
[----:B------:R-:W-:Y:S05]  /*1120*/  BRA.U !UP0, `(.L_x_10) ;  /* 0x0000000108207547 */ /* 0x000fea000b800000 */
[----:B--2---:R-:W-:Y:S01]  /*1130*/  IMAD.WIDE.U32 R12, R11, 0x4, R4 ;  /* 0x000000040b0c7825 */ /* 0x004fe200078e0004 */
[----:B------:R-:W-:-:S04]  /*1140*/  UISETP.NE.AND UP0, UPT, UR4, 0x1, UPT ;  /* 0x000000010400788c */ /* 0x000fc8000bf05270 */
[----:B------:R3:W-:Y:S05]  /*1150*/  ST.E desc[UR36][R12.64], RZ ;  /* 0x000000ff0c007985 */ /* 0x0007ea000c101924 */
[----:B------:R-:W-:Y:S05]  /*1160*/  BRA.U !UP0, `(.L_x_10) ;  /* 0x0000000108107547 */ /* 0x000fea000b800000 */
[----:B------:R-:W-:Y:S01]  /*1170*/  UISETP.NE.AND UP0, UPT, UR4, 0x2, UPT ;  /* 0x000000020400788c */ /* 0x000fe2000bf05270 */
[----:B------:R4:W-:Y:S05]  /*1180*/  ST.E desc[UR36][R12.64+0x4], RZ ;  /* 0x000004ff0c007985 */ /* 0x0009ea000c101924 */
[----:B------:R-:W-:-:S13]  /*1190*/  PLOP3.LUT P0, PT, PT, PT, UP0, 0x80, 0x8 ;  /* 0x000000000008781c */ /* 0x000fda0003f0f008 */
[----:B------:R4:W-:Y:S02]  /*11a0*/  @P0 ST.E desc[UR36][R12.64+0x8], RZ ;  /* 0x000008ff0c000985 */ /* 0x0009e4000c101924 */
.L_x_10:
[----:B------:R-:W-:Y:S01]  /*11b0*/  UMOV UR4, 0xffffffff ;  /* 0xffffffff00047882 */ /* 0x000fe20000000000 */
[CC--:B------:R-:W-:Y:S02]  /*11c0*/  ISETP.GE.U32.AND P0, PT, R19.reuse, R18.reuse, PT ;  /* 0x000000121300720c */ /* 0x0c0fe40003f06070 */
[----:B------:R-:W-:Y:S01]  /*11d0*/  ISETP.GE.U32.AND P6, PT, R19, R18, PT ;  /* 0x000000121300720c */ /* 0x000fe20003fc6070 */
[----:B------:R-:W-:-:S12]  /*11e0*/  BRA.DIV UR4, `(.L_x_15) ;  /* 0x0000003204f07947 */ /* 0x000fd8000b800000 */
[----:B------:R-:W-:-:S07]  /*11f0*/  VOTE.ANY R14, PT, !P6 ;  /* 0x00000000000e7806 */ /* 0x000fce00070e0100 */
.L_x_55:
[----:B------:R-:W-:Y:S01]  /*1200*/  BSSY B1, `(.L_x_16) ;  /* 0x000017f000017945 */ /* 0x000fe20003800000 */
[----:B------:R-:W-:Y:S02]  /*1210*/  IMAD.MOV.U32 R15, RZ, RZ, R14 ;  /* 0x000000ffff0f7224 */ /* 0x000fe400078e000e */
[----:B------:R-:W-:Y:S01]  /*1220*/  IMAD R31, R19, 0x4, R40 ;  /* 0x00000004131f7824 */ /* 0x000fe200078e0228 */
[----:B------:R-:W-:Y:S06]  /*1230*/  @P0 BRA `(.L_x_17) ;  /* 0x0000001400ec0947 */ /* 0x000fec0003800000 */
[----:B------:R-:W-:Y:S01]  /*1240*/  LOP3.LUT R41, R8, 0x60, RZ, 0xc0, !PT ;  /* 0x0000006008297812 */ /* 0x000fe200078ec0ff */
[----:B------:R-:W-:Y:S01]  /*1250*/  BSSY B0, `(.L_x_18) ;  /* 0x0000099000007945 */ /* 0x000fe20003800000 */
[----:B------:R-:W-:Y:S02]  /*1260*/  IMAD.MOV.U32 R39, RZ, RZ, R19 ;  /* 0x000000ffff277224 */ /* 0x000fe400078e0013 */
[----:B------:R-:W-:-:S13]  /*1270*/  ISETP.NE.AND P0, PT, R41, 0x60, PT ;  /* 0x000000602900780c */ /* 0x000fda0003f05270 */
[----:B------:R-:W-:Y:S05]  /*1280*/  @!P0 BRA `(.L_x_19) ;  /* 0x0000000800548947 */ /* 0x000fea0003800000 */
[----:B------:R-:W0:Y:S02]  /*1290*/  LDS R11, [R31] ;  /* 0x000000001f0b7984 */ /* 0x000e240000000800 */
[----:B0-----:R-:W-:-:S04]  /*12a0*/  SHF.R.U32.HI R11, RZ, R34, R11 ;  /* 0x00000022ff0b7219 */ /* 0x001fc8000001160b */
[----:B------:R-:W-:-:S04]  /*12b0*/  LOP3.LUT R11, R11, 0x3, RZ, 0xc0, !PT ;  /* 0x000000030b0b7812 */ /* 0x000fc800078ec0ff */
[----:B-1234-:R-:W-:-:S05]  /*12c0*/  IADD3 R12, P0, PT, R4, R11, RZ ;  /* 0x0000000b040c7210 */ /* 0x01efca0007f1e0ff */
[----:B------:R-:W-:-:S05]  /*12d0*/  IMAD.X R13, RZ, RZ, R5, P0 ;  /* 0x000000ffff0d7224 */ /* 0x000fca00000e0605 */
[----:B------:R-:W2:Y:S01]  /*12e0*/  LD.E.U8 R11, desc[UR36][R12.64] ;  /* 0x000000240c0b7980 */ /* 0x000ea2000c101100 */
[----:B------:R-:W0:Y:S08]  /*12f0*/  MATCH.ANY R14, R15 ;  /* 0x000000000f0e73a1 */ /* 0x000e3000000e8000 */
[----:B------:R-:W1:Y:S01]  /*1300*/  REDUX.OR UR4, R15 ;  /* 0x000000000f0473c4 */ /* 0x000e620000004000 */
[----:B------:R-:W-:Y:S01]  /*1310*/  VOTEU.ANY UR5, UPT, PT ;  /* 0x0000000000057886 */ /* 0x000fe200038e0100 */
[----:B--2---:R-:W-:-:S05]  /*1320*/  VIADD R11, R11, 0x1 ;  /* 0x000000010b0b7836 */ /* 0x004fca0000000000 */
[----:B------:R2:W-:Y:S04]  /*1330*/  ST.E.U8 desc[UR36][R12.64], R11 ;  /* 0x0000000b0c007985 */ /* 0x0005e8000c101124 */
[----:B------:R2:W5:Y:S01]  /*1340*/  LD.E R28, desc[UR36][R4.64] ;  /* 0x00000024041c7980 */ /* 0x000562000c101900 */
[----:B0-----:R-:W-:Y:S02]  /*1350*/  LOP3.LUT P0, RZ, R15, UR5, R14, 0x40, !PT ;  /* 0x000000050fff7c12 */ /* 0x001fe4000f80400e */
[C---:B------:R-:W-:Y:S02]  /*1360*/  ISETP.GE.U32.AND P5, PT, R23.reuse, 0x10, PT ;  /* 0x000000101700780c */ /* 0x040fe40003fa6070 */
[C---:B------:R-:W-:Y:S02]  /*1370*/  ISETP.GE.U32.AND P4, PT, R23.reuse, 0x8, PT ;  /* 0x000000081700780c */ /* 0x040fe40003f86070 */
[----:B------:R-:W-:-:S02]  /*1380*/  ISETP.GE.U32.AND P3, PT, R23, 0x4, PT ;  /* 0x000000041700780c */ /* 0x000fc40003f66070 */
[C---:B------:R-:W-:Y:S02]  /*1390*/  ISETP.GE.U32.AND P2, PT, R23.reuse, 0x2, PT ;  /* 0x000000021700780c */ /* 0x040fe40003f46070 */
[----:B------:R-:W-:-:S03]  /*13a0*/  ISETP.NE.AND P1, PT, R23, RZ, PT ;  /* 0x000000ff1700720c */ /* 0x000fc60003f25270 */
[----:B-12---:R-:W-:Y:S10]  /*13b0*/  @!P0 BRA.DIV UR4, `(.L_x_20) ;  /* 0x0000003204948947 */ /* 0x006ff4000b800000 */
[----:B-----5:R-:W0:Y:S02]  /*13c0*/  SHFL.UP PT, R14, R28, 0x1, RZ ;  /* 0x042000001c0e7989 */ /* 0x020e2400000e00ff */
[----:B0-----:R-:W-:-:S04]  /*13d0*/  SEL R13, R14, RZ, P1 ;  /* 0x000000ff0e0d7207 */ /* 0x001fc80000800000 */
[----:B------:R-:W-:-:S05]  /*13e0*/  IADD3 R13, PT, PT, R28, R13, RZ ;  /* 0x0000000d1c0d7210 */ /* 0x000fca0007ffe0ff */
[----:B------:R-:W0:Y:S02]  /*13f0*/  SHFL.UP PT, R14, R13, 0x2, RZ ;  /* 0x044000000d0e7989 */ /* 0x000e2400000e00ff */
[----:B0-----:R-:W-:-:S05]  /*1400*/  SEL R14, R14, RZ, P2 ;  /* 0x000000ff0e0e7207 */ /* 0x001fca0001000000 */
[----:B------:R-:W-:-:S05]  /*1410*/  IMAD.IADD R20, R13, 0x1, R14 ;  /* 0x000000010d147824 */ /* 0x000fca00078e020e */
[----:B------:R-:W0:Y:S02]  /*1420*/  SHFL.UP PT, R14, R20, 0x4, RZ ;  /* 0x04800000140e7989 */ /* 0x000e2400000e00ff */
[----:B0-----:R-:W-:-:S05]  /*1430*/  SEL R11, R14, RZ, P3 ;  /* 0x000000ff0e0b7207 */ /* 0x001fca0001800000 */
[----:B------:R-:W-:-:S05]  /*1440*/  IMAD.IADD R30, R20, 0x1, R11 ;  /* 0x00000001141e7824 */ /* 0x000fca00078e020b */
[----:B------:R-:W0:Y:S02]  /*1450*/  SHFL.UP PT, R14, R30, 0x8, RZ ;  /* 0x050000001e0e7989 */ /* 0x000e2400000e00ff */
[----:B0-----:R-:W-:-:S05]  /*1460*/  SEL R11, R14, RZ, P4 ;  /* 0x000000ff0e0b7207 */ /* 0x001fca0002000000 */
[----:B------:R-:W-:-:S05]  /*1470*/  IMAD.IADD R44, R30, 0x1, R11 ;  /* 0x000000011e2c7824 */ /* 0x000fca00078e020b */
[----:B------:R0:W1:Y:S02]  /*1480*/  SHFL.UP PT, R14, R44, 0x10, RZ ;  /* 0x060000002c0e7989 */ /* 0x00006400000e00ff */
.L_x_66:
[----:B------:R-:W2:Y:S01]  /*1490*/  S2R R13, SR_CgaCtaId ;  /* 0x00000000000d7919 */ /* 0x000ea20000008800 */
[----:B------:R-:W-:Y:S01]  /*14a0*/  MOV R12, 0x400 ;  /* 0x00000400000c7802 */ /* 0x000fe20000000f00 */
[----:B------:R-:W-:Y:S01]  /*14b0*/  UMOV UR4, 0xffffffff ;  /* 0xffffffff00047882 */ /* 0x000fe20000000000 */
[----:B------:R-:W-:Y:S01]  /*14c0*/  ISETP.NE.AND P6, PT, R19, R32, PT ;  /* 0x000000201300720c */ /* 0x000fe20003fc5270 */
[----:B------:R-:W3:Y:S03]  /*14d0*/  S2R R11, SR_SWINHI ;  /* 0x00000000000b7919 */ /* 0x000ee60000002f00 */
[----:B------:R-:W-:Y:S02]  /*14e0*/  ISETP.NE.AND P6, PT, R23, 0x1f, P6 ;  /* 0x0000001f1700780c */ /* 0x000fe400037c5270 */
[----:B--2---:R-:W-:-:S04]  /*14f0*/  LEA R12, R13, R12, 0x18 ;  /* 0x0000000c0d0c7211 */ /* 0x004fc800078ec0ff */
[----:B------:R-:W-:Y:S02]  /*1500*/  MOV R20, R12 ;  /* 0x0000000c00147202 */ /* 0x000fe40000000f00 */
[----:B---3--:R-:W-:Y:S02]  /*1510*/  MOV R21, R11 ;  /* 0x0000000b00157202 */ /* 0x008fe40000000f00 */
[----:B-1----:R-:W-:Y:S02]  /*1520*/  SEL R11, R14, RZ, P5 ;  /* 0x000000ff0e0b7207 */ /* 0x002fe40002800000 */
[----:B------:R-:W-:-:S03]  /*1530*/  ISETP.EQ.U32.AND P0, PT, R20, RZ, PT ;  /* 0x000000ff1400720c */ /* 0x000fc60003f02070 */
[----:B0-----:R-:W-:Y:S01]  /*1540*/  IMAD.IADD R44, R44, 0x1, R11 ;  /* 0x000000012c2c7824 */ /* 0x001fe200078e020b */
[----:B------:R-:W-:-:S03]  /*1550*/  ISETP.EQ.OR.EX P6, PT, R21, RZ, P6, P0 ;  /* 0x000000ff1500720c */ /* 0x000fc600037c2700 */
[----:B------:R-:W-:-:S10]  /*1560*/  IMAD.IADD R11, R44, 0x1, -R28 ;  /* 0x000000012c0b7824 */ /* 0x000fd400078e0a1c */
[----:B------:R-:W-:Y:S01]  /*1570*/  @!P6 STS [R35], R44 ;  /* 0x0000002c2300e388 */ /* 0x000fe20000000800 */
[----:B------:R-:W-:-:S03]  /*1580*/  ISETP.NE.AND P6, PT, R41, RZ, PT ;  /* 0x000000ff2900720c */ /* 0x000fc60003fc5270 */
[----:B------:R0:W-:Y:S02]  /*1590*/  ST.E desc[UR36][R4.64], R11 ;  /* 0x0000000b04007985 */ /* 0x0001e4000c101924 */
[----:B0-----:R-:W-:Y:S02]  /*15a0*/  P2R R11, PR, RZ, 0x40 ;  /* 0x00000040ff0b7803 */ /* 0x001fe40000000000 */
[----:B------:R-:W-:Y:S01]  /*15b0*/  ISETP.GE.U32.AND P6, PT, R7, R18, PT ;  /* 0x000000120700720c */ /* 0x000fe20003fc6070 */
[----:B------:R-:W-:-:S12]  /*15c0*/  BRA.DIV UR4, `(.L_x_21) ;  /* 0x0000003204d07947 */ /* 0x000fd8000b800000 */
[----:B------:R-:W-:-:S07]  /*15d0*/  VOTE.ANY R14, PT, !P6 ;  /* 0x00000000000e7806 */ /* 0x000fce00070e0100 */
.L_x_69:
[----:B------:R-:W-:Y:S01]  /*15e0*/  ISETP.NE.AND P6, PT, R11, RZ, PT ;  /* 0x000000ff0b00720c */ /* 0x000fe20003fc5270 */
[----:B------:R-:W-:Y:S01]  /*15f0*/  IMAD.MOV.U32 R15, RZ, RZ, R14 ;  /* 0x000000ffff0f7224 */ /* 0x000fe200078e000e */
[----:B------:R-:W-:-:S11]  /*1600*/  MOV R39, R7 ;  /* 0x0000000700277202 */ /* 0x000fd60000000f00 */
[----:B------:R-:W-:Y:S05]  /*1610*/  @!P6 BRA `(.L_x_19) ;  /* 0x000000040070e947 */ /* 0x000fea0003800000 */
[----:B------:R-:W0:Y:S01]  /*1620*/  LDS R11, [R31+0x80] ;  /* 0x000080001f0b7984 */ /* 0x000e220000000800 */
[----:B------:R-:W-:-:S05]  /*1630*/  IMAD.IADD R12, R7, 0x1, -R24 ;  /* 0x00000001070c7824 */ /* 0x000fca00078e0a18 */
[----:B------:R-:W-:-:S05]  /*1640*/  SHF.R.U32.HI R29, RZ, 0x5, R12 ;  /* 0x00000005ff1d7819 */ /* 0x000fca000001160c */
[----:B------:R-:W-:Y:S01]  /*1650*/  IMAD.WIDE.U32 R28, R29, 0x4, R4 ;  /* 0x000000041d1c7825 */ /* 0x000fe200078e0004 */
[----:B0-----:R-:W-:-:S04]  /*1660*/  SHF.R.U32.HI R11, RZ, R34, R11 ;  /* 0x00000022ff0b7219 */ /* 0x001fc8000001160b */
[----:B------:R-:W-:-:S04]  /*1670*/  LOP3.LUT R11, R11, 0x3, RZ, 0xc0, !PT ;  /* 0x000000030b0b7812 */ /* 0x000fc800078ec0ff */
[----:B------:R-:W-:-:S05]  /*1680*/  IADD3 R12, P6, PT, R28, R11, RZ ;  /* 0x0000000b1c0c7210 */ /* 0x000fca0007fde0ff */
        /* <DEDUP_REMOVED lines=8> */
[----:B0-----:R-:W-:-:S13]  /*1710*/  LOP3.LUT P6, RZ, R15, UR5, R14, 0x40, !PT ;  /* 0x000000050fff7c12 */ /* 0x001fda000f8c400e */
[----:B-12---:R-:W-:Y:S05]  /*1720*/  @!P6 BRA.DIV UR4, `(.L_x_22) ;  /* 0x000000320498e947 */ /* 0x006fea000b800000 */
[----:B-----5:R-:W0:Y:S02]  /*1730*/  SHFL.UP PT, R14, R30, 0x1, RZ ;  /* 0x042000001e0e7989 */ /* 0x020e2400000e00ff */
        /* <DEDUP_REMOVED lines=8> */
[----:B------:R-:W0:Y:S02]  /*17c0*/  SHFL.UP PT, R14, R46, 0x8, RZ ;  /* 0x050000002e0e7989 */ /* 0x000e2400000e00ff */
[----:B0-----:R-:W-:-:S04]  /*17d0*/  SEL R11, R14, RZ, P4 ;  /* 0x000000ff0e0b7207 */ /* 0x001fc80002000000 */
[----:B------:R-:W-:-:S05]  /*17e0*/  IADD3 R48, PT, PT, R46, R11, RZ ;  /* 0x0000000b2e307210 */ /* 0x000fca0007ffe0ff */
[----:B------:R0:W1:Y:S02]  /*17f0*/  SHFL.UP PT, R14, R48, 0x10, RZ ;  /* 0x06000000300e7989 */ /* 0x00006400000e00ff */
.L_x_80:
[----:B------:R-:W-:Y:S01]  /*1800*/  ISETP.NE.AND P6, PT, R7, R32, PT ;  /* 0x000000200700720c */ /* 0x000fe20003fc5270 */
[----:B------:R-:W-:Y:S01]  /*1810*/  VIADD R39, R19, 0x40 ;  /* 0x0000004013277836 */ /* 0x000fe20000000000 */
[----:B-1----:R-:W-:Y:S01]  /*1820*/  SEL R11, R14, RZ, P5 ;  /* 0x000000ff0e0b7207 */ /* 0x002fe20002800000 */
[----:B------:R-:W-:Y:S01]  /*1830*/  UMOV UR4, 0xffffffff ;  /* 0xffffffff00047882 */ /* 0x000fe20000000000 */
[----:B------:R-:W-:-:S03]  /*1840*/  ISETP.NE.AND P6, PT, R23, 0x1f, P6 ;  /* 0x0000001f1700780c */ /* 0x000fc600037c5270 */
[----:B------:R-:W-:Y:S01]  /*1850*/  IMAD.IADD R13, R48, 0x1, R11 ;  /* 0x00000001300d7824 */ /* 0x000fe200078e020b */
[----:B------:R-:W-:-:S03]  /*1860*/  ISETP.EQ.OR.EX P6, PT, R21, RZ, P6, P0 ;  /* 0x000000ff1500720c */ /* 0x000fc600037c2700 */
[----:B------:R-:W-:-:S10]  /*1870*/  IMAD.IADD R11, R13, 0x1, -R30 ;  /* 0x000000010d0b7824 */ /* 0x000fd400078e0a1e */
[----:B------:R-:W-:Y:S01]  /*1880*/  @!P6 STS [R36], R13 ;  /* 0x0000000d2400e388 */ /* 0x000fe20000000800 */
[----:B------:R-:W-:-:S03]  /*1890*/  ISETP.NE.AND P6, PT, R41, 0x20, PT ;  /* 0x000000202900780c */ /* 0x000fc60003fc5270 */
[----:B------:R1:W-:Y:S02]  /*18a0*/  ST.E desc[UR36][R28.64], R11 ;  /* 0x0000000b1c007985 */ /* 0x0003e4000c101924 */
[----:B-1----:R-:W-:Y:S02]  /*18b0*/  P2R R11, PR, RZ, 0x40 ;  /* 0x00000040ff0b7803 */ /* 0x002fe40000000000 */
[----:B------:R-:W-:Y:S01]  /*18c0*/  ISETP.GE.U32.AND P6, PT, R39, R18, PT ;  /* 0x000000122700720c */ /* 0x000fe20003fc6070 */
[----:B------:R-:W-:-:S12]  /*18d0*/  BRA.DIV UR4, `(.L_x_23) ;  /* 0x0000003204ec7947 */ /* 0x000fd8000b800000 */
[----:B------:R-:W-:-:S07]  /*18e0*/  VOTE.ANY R14, PT, !P6 ;  /* 0x00000000000e7806 */ /* 0x000fce00070e0100 */
.L_x_83:
[----:B------:R-:W-:Y:S01]  /*18f0*/  ISETP.NE.AND P6, PT, R11, RZ, PT ;  /* 0x000000ff0b00720c */ /* 0x000fe20003fc5270 */
[----:B------:R-:W-:-:S12]  /*1900*/  IMAD.MOV.U32 R15, RZ, RZ, R14 ;  /* 0x000000ffff0f7224 */ /* 0x000fd800078e000e */
[----:B------:R-:W-:Y:S05]  /*1910*/  @!P6 BRA `(.L_x_19) ;  /* 0x0000000000b0e947 */ /* 0x000fea0003800000 */
[----:B------:R-:W1:Y:S01]  /*1920*/  LDS R31, [R31+0x100] ;  /* 0x000100001f1f7984 */ /* 0x000e620000000800 */
[----:B------:R-:W-:-:S05]  /*1930*/  IMAD.IADD R11, R39, 0x1, -R24 ;  /* 0x00000001270b7824 */ /* 0x000fca00078e0a18 */
[----:B------:R-:W-:-:S05]  /*1940*/  SHF.R.U32.HI R29, RZ, 0x5, R11 ;  /* 0x00000005ff1d7819 */ /* 0x000fca000001160b */
[----:B------:R-:W-:Y:S01]  /*1950*/  IMAD.WIDE.U32 R28, R29, 0x4, R4 ;  /* 0x000000041d1c7825 */ /* 0x000fe200078e0004 */
[----:B-1----:R-:W-:-:S04]  /*1960*/  SHF.R.U32.HI R11, RZ, R34, R31 ;  /* 0x00000022ff0b7219 */ /* 0x002fc8000001161f */
[----:B------:R-:W-:-:S04]  /*1970*/  LOP3.LUT R11, R11, 0x3, RZ, 0xc0, !PT ;  /* 0x000000030b0b7812 */ /* 0x000fc800078ec0ff */
[----:B------:R-:W-:-:S05]  /*1980*/  IADD3 R12, P6, PT, R28, R11, RZ ;  /* 0x0000000b1c0c7210 */ /* 0x000fca0007fde0ff */
[----:B------:R-:W-:-:S05]  /*1990*/  IMAD.X R13, RZ, RZ, R29, P6 ;  /* 0x000000ffff0d7224 */ /* 0x000fca00030e061d */
[----:B------:R-:W2:Y:S01]  /*19a0*/  LD.E.U8 R11, desc[UR36][R12.64] ;  /* 0x000000240c0b7980 */ /* 0x000ea2000c101100 */
[----:B------:R-:W1:Y:S08]  /*19b0*/  MATCH.ANY R14, R15 ;  /* 0x000000000f0e73a1 */ /* 0x000e7000000e8000 */
[----:B------:R-:W3:Y:S01]  /*19c0*/  REDUX.OR UR4, R15 ;  /* 0x000000000f0473c4 */ /* 0x000ee20000004000 */
[----:B------:R-:W-:Y:S01]  /*19d0*/  VOTEU.ANY UR5, UPT, PT ;  /* 0x0000000000057886 */ /* 0x000fe200038e0100 */
[----:B--2---:R-:W-:-:S05]  /*19e0*/  IADD3 R11, PT, PT, R11, 0x1, RZ ;  /* 0x000000010b0b7810 */ /* 0x004fca0007ffe0ff */
[----:B------:R2:W-:Y:S04]  /*19f0*/  ST.E.U8 desc[UR36][R12.64], R11 ;  /* 0x0000000b0c007985 */ /* 0x0005e8000c101124 */
[----:B------:R2:W5:Y:S01]  /*1a00*/  LD.E R30, desc[UR36][R28.64] ;  /* 0x000000241c1e7980 */ /* 0x000562000c101900 */
[----:B-1----:R-:W-:-:S13]  /*1a10*/  LOP3.LUT P6, RZ, R15, UR5, R14, 0x40, !PT ;  /* 0x000000050fff7c12 */ /* 0x002fda000f8c400e */
[----:B--23--:R-:W-:Y:S05]  /*1a20*/  @!P6 BRA.DIV UR4, `(.L_x_24) ;  /* 0x0000003204b8e947 */ /* 0x00cfea000b800000 */
[----:B-----5:R-:W1:Y:S02]  /*1a30*/  SHFL.UP PT, R14, R30, 0x1, RZ ;  /* 0x042000001e0e7989 */ /* 0x020e6400000e00ff */
[----:B-1----:R-:W-:-:S05]  /*1a40*/  SEL R13, R14, RZ, P1 ;  /* 0x000000ff0e0d7207 */ /* 0x002fca0000800000 */
[----:B------:R-:W-:-:S05]  /*1a50*/  IMAD.IADD R13, R30, 0x1, R13 ;  /* 0x000000011e0d7824 */ /* 0x000fca00078e020d */
[----:B------:R-:W1:Y:S02]  /*1a60*/  SHFL.UP PT, R14, R13, 0x2, RZ ;  /* 0x044000000d0e7989 */ /* 0x000e6400000e00ff */
[----:B-1----:R-:W-:-:S05]  /*1a70*/  SEL R14, R14, RZ, P2 ;  /* 0x000000ff0e0e7207 */ /* 0x002fca0001000000 */
[----:B------:R-:W-:-:S05]  /*1a80*/  IMAD.IADD R44, R13, 0x1, R14 ;  /* 0x000000010d2c7824 */ /* 0x000fca00078e020e */
[----:B------:R-:W1:Y:S02]  /*1a90*/  SHFL.UP PT, R14, R44, 0x4, RZ ;  /* 0x048000002c0e7989 */ /* 0x000e6400000e00ff */
[----:B-1----:R-:W-:-:S05]  /*1aa0*/  SEL R11, R14, RZ, P3 ;  /* 0x000000ff0e0b7207 */ /* 0x002fca0001800000 */
[----:B------:R-:W-:-:S05]  /*1ab0*/  IMAD.IADD R46, R44, 0x1, R11 ;  /* 0x000000012c2e7824 */ /* 0x000fca00078e020b */
[----:B------:R-:W1:Y:S02]  /*1ac0*/  SHFL.UP PT, R14, R46, 0x8, RZ ;  /* 0x050000002e0e7989 */ /* 0x000e6400000e00ff */
[----:B-1----:R-:W-:-:S05]  /*1ad0*/  SEL R11, R14, RZ, P4 ;  /* 0x000000ff0e0b7207 */ /* 0x002fca0002000000 */
[----:B0-----:R-:W-:-:S05]  /*1ae0*/  IMAD.IADD R48, R46, 0x1, R11 ;  /* 0x000000012e307824 */ /* 0x001fca00078e020b */
[----:B------:R0:W1:Y:S02]  /*1af0*/  SHFL.UP PT, R14, R48, 0x10, RZ ;  /* 0x06000000300e7989 */ /* 0x00006400000e00ff */
.L_x_94:
[----:B------:R-:W-:Y:S01]  /*1b00*/  ISETP.NE.AND P1, PT, R39, R32, PT ;  /* 0x000000202700720c */ /* 0x000fe20003f25270 */
[----:B------:R-:W-:Y:S01]  /*1b10*/  UMOV UR4, 0xffffffff ;  /* 0xffffffff00047882 */ /* 0x000fe20000000000 */
[----:B-1----:R-:W-:Y:S02]  /*1b20*/  SEL R11, R14, RZ, P5 ;  /* 0x000000ff0e0b7207 */ /* 0x002fe40002800000 */
[----:B------:R-:W-:Y:S02]  /*1b30*/  ISETP.NE.AND P1, PT, R23, 0x1f, P1 ;  /* 0x0000001f1700780c */ /* 0x000fe40000f25270 */
[----:B------:R-:W-:Y:S01]  /*1b40*/  IADD3 R39, PT, PT, R19, 0x60, RZ ;  /* 0x0000006013277810 */ /* 0x000fe20007ffe0ff */
[----:B0-----:R-:W-:Y:S01]  /*1b50*/  IMAD.IADD R48, R48, 0x1, R11 ;  /* 0x0000000130307824 */ /* 0x001fe200078e020b */
[----:B------:R-:W-:Y:S02]  /*1b60*/  ISETP.EQ.OR.EX P1, PT, R21, RZ, P1, P0 ;  /* 0x000000ff1500720c */ /* 0x000fe40000f22700 */
[----:B------:R-:W-:Y:S01]  /*1b70*/  ISETP.GE.U32.AND P6, PT, R39, R18, PT ;  /* 0x000000122700720c */ /* 0x000fe20003fc6070 */
[----:B------:R-:W-:-:S10]  /*1b80*/  IMAD.IADD R11, R48, 0x1, -R30 ;  /* 0x00000001300b7824 */ /* 0x000fd400078e0a1e */
[----:B------:R0:W-:Y:S04]  /*1b90*/  @!P1 STS [R37], R48 ;  /* 0x0000003025009388 */ /* 0x0001e80000000800 */
[----:B------:R0:W-:Y:S01]  /*1ba0*/  ST.E desc[UR36][R28.64], R11 ;  /* 0x0000000b1c007985 */ /* 0x0001e2000c101924 */
[----:B------:R-:W-:Y:S05]  /*1bb0*/  BRA.DIV UR4, `(.L_x_25) ;  /* 0x0000003604147947 */ /* 0x000fea000b800000 */
[----:B------:R-:W-:-:S07]  /*1bc0*/  VOTE.ANY R14, PT, !P6 ;  /* 0x00000000000e7806 */ /* 0x000fce00070e0100 */
.L_x_97:
[----:B------:R-:W-:-:S07]  /*1bd0*/  IMAD.MOV.U32 R15, RZ, RZ, R14 ;  /* 0x000000ffff0f7224 */ /* 0x000fce00078e000e */
.L_x_19:
[----:B------:R-:W-:Y:S05]  /*1be0*/  BSYNC B0 ;  /* 0x0000000000007941 */ /* 0x000fea0003800000 */
.L_x_18:
[----:B------:R-:W-:-:S13]  /*1bf0*/  ISETP.GE.U32.AND P0, PT, R8, 0x60, PT ;  /* 0x000000600800780c */ /* 0x000fda0003f06070 */
[----:B------:R-:W-:Y:S05]  /*1c00*/  @!P0 BRA `(.L_x_17) ;  /* 0x0000000c00788947 */ /* 0x000fea0003800000 */
[----:B01234-:R-:W0:Y:S01]  /*1c10*/  S2R R12, SR_CgaCtaId ;  /* 0x00000000000c7919 */ /* 0x01fe220000008800 */
[----:B------:R-:W1:Y:S01]  /*1c20*/  S2UR UR5, SR_CgaCtaId ;  /* 0x00000000000579c3 */ /* 0x000e620000008800 */
[----:B------:R-:W-:Y:S01]  /*1c30*/  MOV R11, 0x400 ;  /* 0x00000400000b7802 */ /* 0x000fe20000000f00 */
[----:B------:R-:W-:Y:S01]  /*1c40*/  UMOV UR4, 0x400 ;  /* 0x0000040000047882 */ /* 0x000fe20000000000 */
[----:B------:R-:W2:Y:S01]  /*1c50*/  S2R R14, SR_SWINHI ;  /* 0x00000000000e7919 */ /* 0x000ea20000002f00 */
[C---:B------:R-:W-:Y:S02]  /*1c60*/  ISETP.GE.U32.AND P5, PT, R23.reuse, 0x8, PT ;  /* 0x000000081700780c */ /* 0x040fe40003fa6070 */
[C---:B------:R-:W-:Y:S02]  /*1c70*/  ISETP.GE.U32.AND P6, PT, R23.reuse, 0x10, PT ;  /* 0x000000101700780c */ /* 0x040fe40003fc6070 */
[----:B------:R-:W3:Y:S01]  /*1c80*/  S2UR UR6, SR_SWINHI ;  /* 0x00000000000679c3 */ /* 0x000ee20000002f00 */
[----:B------:R-:W-:-:S02]  /*1c90*/  ISETP.GE.U32.AND P0, PT, R23, 0x10, PT ;  /* 0x000000101700780c */ /* 0x000fc40003f06070 */
[C---:B------:R-:W-:Y:S02]  /*1ca0*/  ISETP.GE.U32.AND P1, PT, R23.reuse, 0x8, PT ;  /* 0x000000081700780c */ /* 0x040fe40003f26070 */
[C---:B------:R-:W-:Y:S02]  /*1cb0*/  ISETP.GE.U32.AND P2, PT, R23.reuse, 0x4, PT ;  /* 0x000000041700780c */ /* 0x040fe40003f46070 */
[C---:B------:R-:W-:Y:S02]  /*1cc0*/  ISETP.GE.U32.AND P3, PT, R23.reuse, 0x2, PT ;  /* 0x000000021700780c */ /* 0x040fe40003f66070 */
[----:B------:R-:W-:Y:S01]  /*1cd0*/  ISETP.NE.AND P4, PT, R23, RZ, PT ;  /* 0x000000ff1700720c */ /* 0x000fe20003f85270 */
[----:B-1----:R-:W-:Y:S01]  /*1ce0*/  ULEA UR4, UR5, UR4, 0x18 ;  /* 0x0000000405047291 */ /* 0x002fe2000f8ec0ff */
[----:B0-----:R-:W-:-:S06]  /*1cf0*/  LEA R11, R12, R11, 0x18 ;  /* 0x0000000b0c0b7211 */ /* 0x001fcc00078ec0ff */
[----:B------:R-:W-:Y:S01]  /*1d00*/  UMOV UR4, UR4 ;  /* 0x0000000400047c82 */ /* 0x000fe20008000000 */
[----:B---3--:R-:W-:Y:S01]  /*1d10*/  UMOV UR5, UR6 ;  /* 0x0000000600057c82 */ /* 0x008fe20008000000 */
[----:B------:R-:W-:Y:S01]  /*1d20*/  P2R R12, PR, RZ, 0x40 ;  /* 0x00000040ff0c7803 */ /* 0x000fe20000000000 */
[----:B------:R-:W-:Y:S01]  /*1d30*/  IMAD.U32 R20, RZ, RZ, UR4 ;  /* 0x00000004ff147e24 */ /* 0x000fe2000f8e00ff */
[----:B------:R-:W-:Y:S02]  /*1d40*/  MOV R28, R11 ;  /* 0x0000000b001c7202 */ /* 0x000fe40000000f00 */
[----:B--2---:R-:W-:Y:S01]  /*1d50*/  MOV R29, R14 ;  /* 0x0000000e001d7202 */ /* 0x004fe20000000f00 */
[----:B------:R-:W-:Y:S01]  /*1d60*/  IMAD.U32 R21, RZ, RZ, UR5 ;  /* 0x00000005ff157e24 */ /* 0x000fe2000f8e00ff */
[----:B------:R-:W-:Y:S02]  /*1d70*/  P2R R11, PR, RZ, 0x20 ;  /* 0x00000020ff0b7803 */ /* 0x000fe40000000000 */
[----:B------:R-:W-:-:S02]  /*1d80*/  ISETP.GE.U32.AND P5, PT, R23, 0x4, PT ;  /* 0x000000041700780c */ /* 0x000fc40003fa6070 */
[C---:B------:R-:W-:Y:S02]  /*1d90*/  ISETP.GE.U32.AND P6, PT, R23.reuse, 0x2, PT ;  /* 0x000000021700780c */ /* 0x040fe40003fc6070 */
[----:B------:R-:W-:Y:S02]  /*1da0*/  P2R R11, PR, RZ, 0x20 ;  /* 0x00000020ff0b7803 */ /* 0x000fe40000000000 */
[----:B------:R-:W-:-:S04]  /*1db0*/  ISETP.NE.AND P5, PT, R23, RZ, PT ;  /* 0x000000ff1700720c */ /* 0x000fc80003fa5270 */
[----:B------:R-:W-:Y:S02]  /*1dc0*/  P2R R11, PR, RZ, 0x20 ;  /* 0x00000020ff0b7803 */ /* 0x000fe40000000000 */
[----:B------:R-:W-:-:S07]  /*1dd0*/  P2R R11, PR, RZ, 0x40 ;  /* 0x00000040ff0b7803 */ /* 0x000fce0000000000 */
.L_x_34:
[C---:B0-----:R-:W-:Y:S02]  /*1de0*/  IMAD R41, R39.reuse, 0x4, R40 ;  /* 0x0000000427297824 */ /* 0x041fe400078e0228 */
[----:B------:R-:W-:-:S03]  /*1df0*/  IMAD.IADD R11, R39, 0x1, -R24 ;  /* 0x00000001270b7824 */ /* 0x000fc600078e0a18 */
[----:B------:R-:W0:Y:S02]  /*1e00*/  LDS R13, [R41] ;  /* 0x00000000290d7984 */ /* 0x000e240000000800 */
[----:B------:R-:W-:-:S05]  /*1e10*/  SHF.R.U32.HI R11, RZ, 0x5, R11 ;  /* 0x00000005ff0b7819 */ /* 0x000fca000001160b */
[----:B------:R-:W-:Y:S01]  /*1e20*/  IMAD.WIDE.U32 R30, R11, 0x4, R4 ;  /* 0x000000040b1e7825 */ /* 0x000fe200078e0004 */
[----:B0-----:R-:W-:-:S04]  /*1e30*/  SHF.R.U32.HI R13, RZ, R34, R13 ;  /* 0x00000022ff0d7219 */ /* 0x001fc8000001160d */
[----:B------:R-:W-:-:S04]  /*1e40*/  LOP3.LUT R13, R13, 0x3, RZ, 0xc0, !PT ;  /* 0x000000030d0d7812 */ /* 0x000fc800078ec0ff */
[----:B------:R-:W-:-:S05]  /*1e50*/  IADD3 R12, P5, PT, R30, R13, RZ ;  /* 0x0000000d1e0c7210 */ /* 0x000fca0007fbe0ff */
[----:B------:R-:W-:-:S05]  /*1e60*/  IMAD.X R13, RZ, RZ, R31, P5 ;  /* 0x000000ffff0d7224 */ /* 0x000fca00028e061f */
[----:B------:R-:W2:Y:S01]  /*1e70*/  LD.E.U8 R14, desc[UR36][R12.64] ;  /* 0x000000240c0e7980 */ /* 0x000ea2000c101100 */
[----:B------:R-:W-:Y:S01]  /*1e80*/  IMAD R11, R11, 0x4, R27 ;  /* 0x000000040b0b7824 */ /* 0x000fe200078e021b */
[----:B------:R-:W-:Y:S01]  /*1e90*/  ISETP.NE.AND P6, PT, R39, R32, PT ;  /* 0x000000202700720c */ /* 0x000fe20003fc5270 */
[----:B------:R-:W0:Y:S02]  /*1ea0*/  REDUX.OR UR4, R15 ;  /* 0x000000000f0473c4 */ /* 0x000e240000004000 */
[----:B------:R-:W-:Y:S01]  /*1eb0*/  VIADD R11, R11, 0x10 ;  /* 0x000000100b0b7836 */ /* 0x000fe20000000000 */
[----:B------:R-:W-:Y:S02]  /*1ec0*/  ISETP.NE.AND P6, PT, R23, 0x1f, P6 ;  /* 0x0000001f1700780c */ /* 0x000fe400037c5270 */
[----:B------:R-:W-:Y:S02]  /*1ed0*/  ISETP.EQ.U32.AND P5, PT, R20, RZ, PT ;  /* 0x000000ff1400720c */ /* 0x000fe40003fa2070 */
[----:B------:R-:W-:-:S02]  /*1ee0*/  SEL R43, R11, RZ, !P6 ;  /* 0x000000ff0b2b7207 */ /* 0x000fc40007000000 */
[----:B------:R-:W-:Y:S01]  /*1ef0*/  ISETP.EQ.OR.EX P6, PT, R21, RZ, P6, P5 ;  /* 0x000000ff1500720c */ /* 0x000fe200037c2750 */
[----:B------:R-:W-:Y:S01]  /*1f00*/  VOTEU.ANY UR5, UPT, PT ;  /* 0x0000000000057886 */ /* 0x000fe200038e0100 */
[----:B--2---:R-:W-:-:S05]  /*1f10*/  IADD3 R45, PT, PT, R14, 0x1, RZ ;  /* 0x000000010e2d7810 */ /* 0x004fca0007ffe0ff */
[----:B------:R1:W-:Y:S04]  /*1f20*/  ST.E.U8 desc[UR36][R12.64], R45 ;  /* 0x0000002d0c007985 */ /* 0x0003e8000c101124 */
[----:B------:R1:W5:Y:S01]  /*1f30*/  LD.E R44, desc[UR36][R30.64] ;  /* 0x000000241e2c7980 */ /* 0x000362000c101900 */
[----:B------:R-:W2:Y:S01]  /*1f40*/  MATCH.ANY R14, R15 ;  /* 0x000000000f0e73a1 */ /* 0x000ea200000e8000 */
[----:B------:R-:W-:Y:S02]  /*1f50*/  P2R R21, PR, RZ, 0x40 ;  /* 0x00000040ff157803 */ /* 0x000fe40000000000 */
[----:B--2---:R-:W-:-:S13]  /*1f60*/  LOP3.LUT P6, RZ, R15, UR5, R14, 0x40, !PT ;  /* 0x000000050fff7c12 */ /* 0x004fda000f8c400e */
[----:B01----:R-:W-:Y:S05]  /*1f70*/  @!P6 BRA.DIV UR4, `(.L_x_26) ;  /* 0x000000320444e947 */ /* 0x003fea000b800000 */
        /* <DEDUP_REMOVED lines=13> */
.L_x_108:
[----:B------:R-:W-:Y:S01]  /*2050*/  ISETP.NE.AND P2, PT, R21, RZ, PT ;  /* 0x000000ff1500720c */ /* 0x000fe20003f45270 */
[----:B------:R-:W-:Y:S01]  /*2060*/  UMOV UR4, 0xffffffff ;  /* 0xffffffff00047882 */ /* 0x000fe20000000000 */
[----:B-1----:R-:W-:Y:S01]  /*2070*/  SEL R11, R14, RZ, P0 ;  /* 0x000000ff0e0b7207 */ /* 0x002fe20000000000 */
[----:B------:R-:W-:Y:S01]  /*2080*/  VIADD R45, R39, 0x20 ;  /* 0x00000020272d7836 */ /* 0x000fe20000000000 */
[C---:B------:R-:W-:Y:S01]  /*2090*/  ISETP.GE.U32.AND P6, PT, R23.reuse, 0x10, PT ;  /* 0x000000101700780c */ /* 0x040fe20003fc6070 */
[----:B------:R-:W-:Y:S01]  /*20a0*/  IMAD.MOV.U32 R20, RZ, RZ, R28 ;  /* 0x000000ffff147224 */ /* 0x000fe200078e001c */
[----:B0-----:R-:W-:Y:S01]  /*20b0*/  IADD3 R48, PT, PT, R48, R11, RZ ;  /* 0x0000000b30307210 */ /* 0x001fe20007ffe0ff */
[----:B------:R-:W-:Y:S01]  /*20c0*/  IMAD.MOV.U32 R21, RZ, RZ, R29 ;  /* 0x000000ffff157224 */ /* 0x000fe200078e001d */
[----:B------:R-:W-:Y:S02]  /*20d0*/  PLOP3.LUT P0, PT, P6, PT, PT, 0x80, 0x8 ;  /* 0x000000000008781c */ /* 0x000fe4000370f070 */
[C---:B------:R-:W-:Y:S01]  /*20e0*/  ISETP.GE.U32.AND P1, PT, R23.reuse, 0x8, PT ;  /* 0x000000081700780c */ /* 0x040fe20003f26070 */
[----:B------:R-:W-:Y:S01]  /*20f0*/  IMAD.IADD R11, R48, 0x1, -R44 ;  /* 0x00000001300b7824 */ /* 0x000fe200078e0a2c */
[C---:B------:R-:W-:Y:S01]  /*2100*/  ISETP.GE.U32.AND P3, PT, R23.reuse, 0x2, PT ;  /* 0x000000021700780c */ /* 0x040fe20003f66070 */
[----:B------:R0:W-:Y:S01]  /*2110*/  @!P2 STS [R43], R48 ;  /* 0x000000302b00a388 */ /* 0x0001e20000000800 */
[----:B------:R-:W-:-:S02]  /*2120*/  ISETP.GE.U32.AND P2, PT, R23, 0x4, PT ;  /* 0x000000041700780c */ /* 0x000fc40003f46070 */
[----:B------:R-:W-:Y:S01]  /*2130*/  ISETP.NE.AND P4, PT, R23, RZ, PT ;  /* 0x000000ff1700720c */ /* 0x000fe20003f85270 */
[----:B------:R0:W-:Y:S01]  /*2140*/  ST.E desc[UR36][R30.64], R11 ;  /* 0x0000000b1e007985 */ /* 0x0001e2000c101924 */
[----:B------:R-:W-:Y:S01]  /*2150*/  ISETP.GE.U32.AND P6, PT, R45, R18, PT ;  /* 0x000000122d00720c */ /* 0x000fe20003fc6070 */
[----:B------:R-:W-:-:S12]  /*2160*/  BRA.DIV UR4, `(.L_x_27) ;  /* 0x0000003204887947 */ /* 0x000fd8000b800000 */
[----:B------:R-:W-:-:S07]  /*2170*/  VOTE.ANY R15, PT, !P6 ;  /* 0x00000000000f7806 */ /* 0x000fce00070e0100 */
.L_x_111:
[----:B------:R-:W1:Y:S01]  /*2180*/  LDS R13, [R41+0x80] ;  /* 0x00008000290d7984 */ /* 0x000e620000000800 */
[----:B0-----:R-:W-:-:S05]  /*2190*/  IMAD.IADD R11, R45, 0x1, -R24 ;  /* 0x000000012d0b7824 */ /* 0x001fca00078e0a18 */
[----:B------:R-:W-:-:S05]  /*21a0*/  SHF.R.U32.HI R11, RZ, 0x5, R11 ;  /* 0x00000005ff0b7819 */ /* 0x000fca000001160b */
[----:B------:R-:W-:Y:S01]  /*21b0*/  IMAD.WIDE.U32 R30, R11, 0x4, R4 ;  /* 0x000000040b1e7825 */ /* 0x000fe200078e0004 */
[----:B-1----:R-:W-:-:S04]  /*21c0*/  SHF.R.U32.HI R13, RZ, R34, R13 ;  /* 0x00000022ff0d7219 */ /* 0x002fc8000001160d */
[----:B------:R-:W-:-:S04]  /*21d0*/  LOP3.LUT R13, R13, 0x3, RZ, 0xc0, !PT ;  /* 0x000000030d0d7812 */ /* 0x000fc800078ec0ff */
[----:B------:R-:W-:-:S05]  /*21e0*/  IADD3 R12, P6, PT, R30, R13, RZ ;  /* 0x0000000d1e0c7210 */ /* 0x000fca0007fde0ff */
[----:B------:R-:W-:-:S05]  /*21f0*/  IMAD.X R13, RZ, RZ, R31, P6 ;  /* 0x000000ffff0d7224 */ /* 0x000fca00030e061f */
[----:B------:R-:W2:Y:S01]  /*2200*/  LD.E.U8 R14, desc[UR36][R12.64] ;  /* 0x000000240c0e7980 */ /* 0x000ea2000c101100 */
[----:B------:R-:W-:Y:S01]  /*2210*/  R2UR UR4, R15 ;  /* 0x000000000f0472ca */ /* 0x000fe200000e0000 */
[----:B------:R-:W-:Y:S01]  /*2220*/  IMAD R11, R11, 0x4, R27 ;  /* 0x000000040b0b7824 */ /* 0x000fe200078e021b */
[----:B------:R-:W-:-:S03]  /*2230*/  ISETP.NE.AND P6, PT, R45, R32, PT ;  /* 0x000000202d00720c */ /* 0x000fc60003fc5270 */
[----:B------:R-:W-:Y:S01]  /*2240*/  VIADD R11, R11, 0x10 ;  /* 0x000000100b0b7836 */ /* 0x000fe20000000000 */
[----:B------:R-:W-:Y:S02]  /*2250*/  ISETP.NE.AND P6, PT, R23, 0x1f, P6 ;  /* 0x0000001f1700780c */ /* 0x000fe400037c5270 */
[----:B--2---:R-:W-:-:S05]  /*2260*/  IADD3 R47, PT, PT, R14, 0x1, RZ ;  /* 0x000000010e2f7810 */ /* 0x004fca0007ffe0ff */
[----:B------:R0:W-:Y:S04]  /*2270*/  ST.E.U8 desc[UR36][R12.64], R47 ;  /* 0x0000002f0c007985 */ /* 0x0001e8000c101124 */
[----:B------:R0:W5:Y:S01]  /*2280*/  LD.E R44, desc[UR36][R30.64] ;  /* 0x000000241e2c7980 */ /* 0x000162000c101900 */
[----:B------:R-:W-:Y:S02]  /*2290*/  SEL R43, R11, RZ, !P6 ;  /* 0x000000ff0b2b7207 */ /* 0x000fe40007000000 */
[----:B------:R-:W-:-:S04]  /*22a0*/  ISETP.EQ.OR.EX P6, PT, R21, RZ, P6, P5 ;  /* 0x000000ff1500720c */ /* 0x000fc800037c2750 */
[----:B------:R-:W-:Y:S01]  /*22b0*/  P2R R45, PR, RZ, 0x40 ;  /* 0x00000040ff2d7803 */ /* 0x000fe20000000000 */
[----:B------:R-:W-:Y:S08]  /*22c0*/  BRA.DIV UR4, `(.L_x_28) ;  /* 0x0000003204547947 */ /* 0x000ff0000b800000 */
        /* <DEDUP_REMOVED lines=13> */
.L_x_118:
[----:B------:R-:W-:Y:S01]  /*23a0*/  ISETP.NE.AND P6, PT, R45, RZ, PT ;  /* 0x000000ff2d00720c */ /* 0x000fe20003fc5270 */
[----:B------:R-:W-:Y:S01]  /*23b0*/  VIADD R45, R39, 0x40 ;  /* 0x00000040272d7836 */ /* 0x000fe20000000000 */
[----:B-1----:R-:W-:Y:S01]  /*23c0*/  SEL R11, R14, RZ, P0 ;  /* 0x000000ff0e0b7207 */ /* 0x002fe20000000000 */
[----:B------:R-:W-:-:S03]  /*23d0*/  UMOV UR4, 0xffffffff ;  /* 0xffffffff00047882 */ /* 0x000fc60000000000 */
[----:B0-----:R-:W-:-:S05]  /*23e0*/  IADD3 R50, PT, PT, R50, R11, RZ ;  /* 0x0000000b32327210 */ /* 0x001fca0007ffe0ff */
[----:B------:R-:W-:Y:S02]  /*23f0*/  IMAD.IADD R11, R50, 0x1, -R44 ;  /* 0x00000001320b7824 */ /* 0x000fe400078e0a2c */
[----:B------:R0:W-:Y:S01]  /*2400*/  @!P6 STS [R43], R50 ;  /* 0x000000322b00e388 */ /* 0x0001e20000000800 */
[----:B------:R-:W-:-:S03]  /*2410*/  ISETP.GE.U32.AND P6, PT, R45, R18, PT ;  /* 0x000000122d00720c */ /* 0x000fc60003fc6070 */
[----:B------:R0:W-:Y:S01]  /*2420*/  ST.E desc[UR36][R30.64], R11 ;  /* 0x0000000b1e007985 */ /* 0x0001e2000c101924 */
[----:B------:R-:W-:Y:S09]  /*2430*/  BRA.DIV UR4, `(.L_x_29) ;  /* 0x00000032048c7947 */ /* 0x000ff2000b800000 */
[----:B------:R-:W-:-:S07]  /*2440*/  VOTE.ANY R15, PT, !P6 ;  /* 0x00000000000f7806 */ /* 0x000fce00070e0100 */
.L_x_121:
        /* <DEDUP_REMOVED lines=11> */
[----:B------:R-:W-:-:S04]  /*2500*/  ISETP.NE.AND P6, PT, R45, R32, PT ;  /* 0x000000202d00720c */ /* 0x000fc80003fc5270 */
[----:B------:R-:W-:Y:S01]  /*2510*/  ISETP.NE.AND P6, PT, R23, 0x1f, P6 ;  /* 0x0000001f1700780c */ /* 0x000fe200037c5270 */
[----:B--2---:R-:W-:-:S05]  /*2520*/  VIADD R47, R14, 0x1 ;  /* 0x000000010e2f7836 */ /* 0x004fca0000000000 */
[----:B------:R0:W-:Y:S04]  /*2530*/  ST.E.U8 desc[UR36][R12.64], R47 ;  /* 0x0000002f0c007985 */ /* 0x0001e8000c101124 */
[----:B------:R0:W5:Y:S01]  /*2540*/  LD.E R44, desc[UR36][R30.64] ;  /* 0x000000241e2c7980 */ /* 0x000162000c101900 */
[----:B------:R-:W-:-:S04]  /*2550*/  IADD3 R11, PT, PT, R11, 0x10, RZ ;  /* 0x000000100b0b7810 */ /* 0x000fc80007ffe0ff */
[----:B------:R-:W-:Y:S02]  /*2560*/  SEL R43, R11, RZ, !P6 ;  /* 0x000000ff0b2b7207 */ /* 0x000fe40007000000 */
[----:B------:R-:W-:-:S04]  /*2570*/  ISETP.EQ.OR.EX P6, PT, R21, RZ, P6, P5 ;  /* 0x000000ff1500720c */ /* 0x000fc800037c2750 */
[----:B------:R-:W-:Y:S01]  /*2580*/  P2R R45, PR, RZ, 0x40 ;  /* 0x00000040ff2d7803 */ /* 0x000fe20000000000 */
[----:B0-----:R-:W-:Y:S08]  /*2590*/  BRA.DIV UR4, `(.L_x_30) ;  /* 0x0000003204587947 */ /* 0x001ff0000b800000 */
        /* <DEDUP_REMOVED lines=13> */
.L_x_128:
[----:B------:R-:W-:Y:S01]  /*2670*/  ISETP.NE.AND P6, PT, R45, RZ, PT ;  /* 0x000000ff2d00720c */ /* 0x000fe20003fc5270 */
[----:B------:R-:W-:Y:S01]  /*2680*/  UMOV UR4, 0xffffffff ;  /* 0xffffffff00047882 */ /* 0x000fe20000000000 */
[----:B-1----:R-:W-:Y:S02]  /*2690*/  SEL R11, R14, RZ, P0 ;  /* 0x000000ff0e0b7207 */ /* 0x002fe40000000000 */
[----:B------:R-:W-:-:S03]  /*26a0*/  IADD3 R45, PT, PT, R39, 0x60, RZ ;  /* 0x00000060272d7810 */ /* 0x000fc60007ffe0ff */
[----:B0-----:R-:W-:-:S04]  /*26b0*/  IMAD.IADD R50, R50, 0x1, R11 ;  /* 0x0000000132327824 */ /* 0x001fc800078e020b */
[----:B------:R-:W-:Y:S02]  /*26c0*/  IMAD.IADD R11, R50, 0x1, -R44 ;  /* 0x00000001320b7824 */ /* 0x000fe400078e0a2c */
[----:B------:R0:W-:Y:S01]  /*26d0*/  @!P6 STS [R43], R50 ;  /* 0x000000322b00e388 */ /* 0x0001e20000000800 */
[----:B------:R-:W-:-:S03]  /*26e0*/  ISETP.GE.U32.AND P6, PT, R45, R18, PT ;  /* 0x000000122d00720c */ /* 0x000fc60003fc6070 */
[----:B------:R0:W-:Y:S01]  /*26f0*/  ST.E desc[UR36][R30.64], R11 ;  /* 0x0000000b1e007985 */ /* 0x0001e2000c101924 */
[----:B------:R-:W-:Y:S09]  /*2700*/  BRA.DIV UR4, `(.L_x_31) ;  /* 0x0000003204907947 */ /* 0x000ff2000b800000 */
[----:B------:R-:W-:-:S07]  /*2710*/  VOTE.ANY R15, PT, !P6 ;  /* 0x00000000000f7806 */ /* 0x000fce00070e0100 */
.L_x_131:
[----:B------:R-:W1:Y:S01]  /*2720*/  LDS R41, [R41+0x180] ;  /* 0x0001800029297984 */ /* 0x000e620000000800 */
[----:B0-----:R-:W-:-:S05]  /*2730*/  IMAD.IADD R11, R45, 0x1, -R24 ;  /* 0x000000012d0b7824 */ /* 0x001fca00078e0a18 */
[----:B------:R-:W-:-:S05]  /*2740*/  SHF.R.U32.HI R11, RZ, 0x5, R11 ;  /* 0x00000005ff0b7819 */ /* 0x000fca000001160b */
[----:B------:R-:W-:-:S04]  /*2750*/  IMAD.WIDE.U32 R30, R11, 0x4, R4 ;  /* 0x000000040b1e7825 */ /* 0x000fc800078e0004 */
[----:B------:R-:W-:-:S04]  /*2760*/  IMAD R11, R11, 0x4, R27 ;  /* 0x000000040b0b7824 */ /* 0x000fc800078e021b */
[----:B------:R-:W-:Y:S01]  /*2770*/  VIADD R11, R11, 0x10 ;  /* 0x000000100b0b7836 */ /* 0x000fe20000000000 */
[----:B-1----:R-:W-:-:S04]  /*2780*/  SHF.R.U32.HI R12, RZ, R34, R41 ;  /* 0x00000022ff0c7219 */ /* 0x002fc80000011629 */
[----:B------:R-:W-:-:S04]  /*2790*/  LOP3.LUT R13, R12, 0x3, RZ, 0xc0, !PT ;  /* 0x000000030c0d7812 */ /* 0x000fc800078ec0ff */
[----:B------:R-:W-:-:S05]  /*27a0*/  IADD3 R12, P6, PT, R30, R13, RZ ;  /* 0x0000000d1e0c7210 */ /* 0x000fca0007fde0ff */
[----:B------:R-:W-:Y:S01]  /*27b0*/  IMAD.X R13, RZ, RZ, R31, P6 ;  /* 0x000000ffff0d7224 */ /* 0x000fe200030e061f */
[----:B------:R-:W-:-:S04]  /*27c0*/  ISETP.NE.AND P6, PT, R45, R32, PT ;  /* 0x000000202d00720c */ /* 0x000fc80003fc5270 */
[----:B------:R-:W-:-:S04]  /*27d0*/  ISETP.NE.AND P6, PT, R23, 0x1f, P6 ;  /* 0x0000001f1700780c */ /* 0x000fc800037c5270 */
[----:B------:R-:W-:Y:S02]  /*27e0*/  SEL R41, R11, RZ, !P6 ;  /* 0x000000ff0b297207 */ /* 0x000fe40007000000 */
[----:B------:R-:W2:Y:S01]  /*27f0*/  LD.E.U8 R11, desc[UR36][R12.64] ;  /* 0x000000240c0b7980 */ /* 0x000ea2000c101100 */
[----:B------:R-:W-:Y:S02]  /*2800*/  R2UR UR4, R15 ;  /* 0x000000000f0472ca */ /* 0x000fe400000e0000 */
[----:B------:R-:W-:Y:S01]  /*2810*/  ISETP.EQ.OR.EX P5, PT, R21, RZ, P6, P5 ;  /* 0x000000ff1500720c */ /* 0x000fe200037a2750 */
[----:B--2---:R-:W-:-:S05]  /*2820*/  VIADD R11, R11, 0x1 ;  /* 0x000000010b0b7836 */ /* 0x004fca0000000000 */
[----:B------:R0:W-:Y:S04]  /*2830*/  ST.E.U8 desc[UR36][R12.64], R11 ;  /* 0x0000000b0c007985 */ /* 0x0001e8000c101124 */
[----:B------:R0:W5:Y:S01]  /*2840*/  LD.E R44, desc[UR36][R30.64] ;  /* 0x000000241e2c7980 */ /* 0x000162000c101900 */
[----:B------:R-:W-:Y:S05]  /*2850*/  BRA.DIV UR4, `(.L_x_32) ;  /* 0x0000003204607947 */ /* 0x000fea000b800000 */
[----:B-----5:R-:W0:Y:S02]  /*2860*/  SHFL.UP PT, R14, R44, 0x1, RZ ;  /* 0x042000002c0e7989 */ /* 0x020e2400000e00ff */
[----:B0-----:R-:W-:-:S05]  /*2870*/  SEL R13, R14, RZ, P4 ;  /* 0x000000ff0e0d7207 */ /* 0x001fca0002000000 */
[----:B------:R-:W-:-:S05]  /*2880*/  IMAD.IADD R13, R44, 0x1, R13 ;  /* 0x000000012c0d7824 */ /* 0x000fca00078e020d */
[----:B------:R-:W0:Y:S02]  /*2890*/  SHFL.UP PT, R14, R13, 0x2, RZ ;  /* 0x044000000d0e7989 */ /* 0x000e2400000e00ff */
        /* <DEDUP_REMOVED lines=8> */
[----:B------:R0:W1:Y:S02]  /*2920*/  SHFL.UP PT, R14, R50, 0x10, RZ ;  /* 0x06000000320e7989 */ /* 0x00006400000e00ff */
.L_x_138:
[----:B-1----:R-:W-:Y:S01]  /*2930*/  SEL R11, R14, RZ, P0 ;  /* 0x000000ff0e0b7207 */ /* 0x002fe20000000000 */
[----:B------:R-:W-:Y:S01]  /*2940*/  VIADD R39, R39, 0x80 ;  /* 0x0000008027277836 */ /* 0x000fe20000000000 */
[----:B------:R-:W-:-:S03]  /*2950*/  UMOV UR4, 0xffffffff ;  /* 0xffffffff00047882 */ /* 0x000fc60000000000 */
[----:B0-----:R-:W-:-:S04]  /*2960*/  IMAD.IADD R50, R50, 0x1, R11 ;  /* 0x0000000132327824 */ /* 0x001fc800078e020b */
[----:B------:R-:W-:Y:S01]  /*2970*/  IMAD.IADD R11, R50, 0x1, -R44 ;  /* 0x00000001320b7824 */ /* 0x000fe200078e0a2c */
[----:B------:R0:W-:Y:S01]  /*2980*/  @!P5 STS [R41], R50 ;  /* 0x000000322900d388 */ /* 0x0001e20000000800 */
[----:B------:R-:W-:-:S03]  /*2990*/  ISETP.GE.U32.AND P5, PT, R39, R18, PT ;  /* 0x000000122700720c */ /* 0x000fc60003fa6070 */
[----:B------:R0:W-:Y:S01]  /*29a0*/  ST.E desc[UR36][R30.64], R11 ;  /* 0x0000000b1e007985 */ /* 0x0001e2000c101924 */
[----:B------:R-:W-:Y:S09]  /*29b0*/  BRA.DIV UR4, `(.L_x_33) ;  /* 0x00000032049c7947 */ /* 0x000ff2000b800000 */
[----:B------:R-:W-:-:S07]  /*29c0*/  VOTE.ANY R14, PT, !P5 ;  /* 0x00000000000e7806 */ /* 0x000fce00068e0100 */
.L_x_141:
[----:B------:R-:W-:Y:S01]  /*29d0*/  IMAD.MOV.U32 R15, RZ, RZ, R14 ;  /* 0x000000ffff0f7224 */ /* 0x000fe200078e000e */
[----:B------:R-:W-:Y:S06]  /*29e0*/  @!P5 BRA `(.L_x_34) ;  /* 0xfffffff000fcd947 */ /* 0x000fec000383ffff */
.L_x_17:
[----:B------:R-:W-:Y:S05]  /*29f0*/  BSYNC B1 ;  /* 0x0000000000017941 */ /* 0x000fea0003800000 */
.L_x_16:
[----:B------:R-:W-:Y:S01]  /*2a00*/  UMOV UR4, 0xffffffff ;  /* 0xffffffff00047882 */ /* 0x000fe20000000000 */
[----:B01234-:R-:W-:Y:S02]  /*2a10*/  SHF.R.U32.HI R12, RZ, 0x5, R26 ;  /* 0x00000005ff0c7819 */ /* 0x01ffe4000001161a */
[C---:B------:R-:W-:Y:S02]  /*2a20*/  ISETP.GE.U32.AND P0, PT, R23.reuse, UR40, PT ;  /* 0x0000002817007c0c */ /* 0x040fe4000bf06070 */
[----:B------:R-:W-:Y:S02]  /*2a30*/  ISETP.GE.U32.AND P6, PT, R23, UR40, PT ;  /* 0x0000002817007c0c */ /* 0x000fe4000bfc6070 */
[----:B------:R-:W-:Y:S01]  /*2a40*/  LEA R29, R12, R9, 0x2 ;  /* 0x000000090c1d7211 */ /* 0x000fe200078e10ff */
[----:B------:R-:W-:Y:S10]  /*2a50*/  BRA.DIV UR4, `(.L_x_35) ;  /* 0x0000003204947947 */ /* 0x000ff4000b800000 */
[----:B------:R-:W-:-:S07]  /*2a60*/  VOTE.ANY R15, PT, !P6 ;  /* 0x00000000000f7806 */ /* 0x000fce00070e0100 */
.L_x_144:
[----:B------:R-:W-:Y:S04]  /*2a70*/  BSSY B0, `(.L_x_36) ;  /* 0x000002a000007945 */ /* 0x000fe80003800000 */
[----:B------:R-:W-:Y:S05]  /*2a80*/  @P0 BRA `(.L_x_37) ;  /* 0x0000000000a00947 */ /* 0x000fea0003800000 */
[----:B------:R0:W1:Y:S01]  /*2a90*/  LDS R20, [R10+0x10] ;  /* 0x000010000a147984 */ /* 0x0000620000000800 */
[----:B------:R-:W-:Y:S01]  /*2aa0*/  R2UR UR5, R15 ;  /* 0x000000000f0572ca */ /* 0x000fe200000e0000 */
[----:B------:R-:W-:Y:S01]  /*2ab0*/  UIADD3 UR4, UPT, UPT, UR40, -0x1, URZ ;  /* 0xffffffff28047890 */ /* 0x000fe2000fffe0ff */
[----:B------:R-:W-:Y:S01]  /*2ac0*/  VIADD R31, R29, 0x10 ;  /* 0x000000101d1f7836 */ /* 0x000fe20000000000 */
[C---:B------:R-:W-:Y:S02]  /*2ad0*/  ISETP.GE.U32.AND P2, PT, R23.reuse, 0x10, PT ;  /* 0x000000101700780c */ /* 0x040fe40003f46070 */
[C---:B------:R-:W-:Y:S02]  /*2ae0*/  ISETP.GE.U32.AND P0, PT, R23.reuse, 0x8, PT ;  /* 0x000000081700780c */ /* 0x040fe40003f06070 */
[C---:B------:R-:W-:Y:S02]  /*2af0*/  ISETP.NE.AND P5, PT, R23.reuse, UR4, PT ;  /* 0x0000000417007c0c */ /* 0x040fe4000bfa5270 */
[----:B------:R-:W-:-:S02]  /*2b00*/  ISETP.GE.U32.AND P1, PT, R23, 0x4, PT ;  /* 0x000000041700780c */ /* 0x000fc40003f26070 */
[C---:B------:R-:W-:Y:S02]  /*2b10*/  ISETP.GE.U32.AND P3, PT, R23.reuse, 0x2, PT ;  /* 0x000000021700780c */ /* 0x040fe40003f66070 */
[----:B------:R-:W-:Y:S02]  /*2b20*/  ISETP.NE.AND P4, PT, R23, RZ, PT ;  /* 0x000000ff1700720c */ /* 0x000fe40003f85270 */
[----:B------:R-:W-:Y:S01]  /*2b30*/  SEL R31, R31, RZ, !P5 ;  /* 0x000000ff1f1f7207 */ /* 0x000fe20006800000 */
[----:B0-----:R-:W-:Y:S10]  /*2b40*/  BRA.DIV UR5, `(.L_x_38) ;  /* 0x00000032057c7947 */ /* 0x001ff4000b800000 */
[----:B-1----:R-:W0:Y:S02]  /*2b50*/  SHFL.UP PT, R14, R20, 0x1, RZ ;  /* 0x04200000140e7989 */ /* 0x002e2400000e00ff */
        /* <DEDUP_REMOVED lines=12> */
.L_x_151:
[----:B------:R-:W2:Y:S01]  /*2c20*/  S2UR UR5, SR_CgaCtaId ;  /* 0x00000000000579c3 */ /* 0x000ea20000008800 */
[----:B------:R-:W-:Y:S01]  /*2c30*/  UMOV UR4, 0x400 ;  /* 0x0000040000047882 */ /* 0x000fe20000000000 */
[----:B------:R-:W-:Y:S01]  /*2c40*/  UIADD3 UR7, UPT, UPT, UR40, -0x1, URZ ;  /* 0xffffffff28077890 */ /* 0x000fe2000fffe0ff */
[----:B-1----:R-:W-:-:S05]  /*2c50*/  SEL R11, R14, RZ, P2 ;  /* 0x000000ff0e0b7207 */ /* 0x002fca0001000000 */
[----:B------:R-:W1:Y:S01]  /*2c60*/  S2UR UR6, SR_SWINHI ;  /* 0x00000000000679c3 */ /* 0x000e620000002f00 */
[----:B------:R-:W-:Y:S01]  /*2c70*/  ISETP.NE.AND P0, PT, R23, UR7, PT ;  /* 0x0000000717007c0c */ /* 0x000fe2000bf05270 */
[----:B0-----:R-:W-:-:S05]  /*2c80*/  IMAD.IADD R44, R44, 0x1, R11 ;  /* 0x000000012c2c7824 */ /* 0x001fca00078e020b */
[----:B------:R-:W-:Y:S01]  /*2c90*/  IADD3 R11, PT, PT, -R20, R44, RZ ;  /* 0x0000002c140b7210 */ /* 0x000fe20007ffe1ff */
[----:B--2---:R-:W-:-:S07]  /*2ca0*/  ULEA UR4, UR5, UR4, 0x18 ;  /* 0x0000000405047291 */ /* 0x004fce000f8ec0ff */
[----:B------:R-:W-:Y:S01]  /*2cb0*/  UMOV UR4, UR4 ;  /* 0x0000000400047c82 */ /* 0x000fe20008000000 */
[----:B-1----:R-:W-:Y:S01]  /*2cc0*/  UMOV UR5, UR6 ;  /* 0x0000000600057c82 */ /* 0x002fe20008000000 */
[----:B------:R-:W-:-:S04]  /*2cd0*/  ISETP.EQ.U32.AND P1, PT, RZ, UR4, PT ;  /* 0x00000004ff007c0c */ /* 0x000fc8000bf22070 */
[----:B------:R-:W-:-:S13]  /*2ce0*/  ISETP.EQ.OR.EX P0, PT, RZ, UR5, P0, P1 ;  /* 0x00000005ff007c0c */ /* 0x000fda0008702710 */
[----:B------:R0:W-:Y:S04]  /*2cf0*/  @!P0 STS [R31], R44 ;  /* 0x0000002c1f008388 */ /* 0x0001e80000000800 */
[----:B------:R0:W-:Y:S02]  /*2d00*/  STS [R10+0x10], R11 ;  /* 0x0000100b0a007388 */ /* 0x0001e40000000800 */
.L_x_37:
[----:B------:R-:W-:Y:S05]  /*2d10*/  BSYNC B0 ;  /* 0x0000000000007941 */ /* 0x000fea0003800000 */
.L_x_36:
[----:B------:R-:W-:Y:S01]  /*2d20*/  ISETP.NE.AND P0, PT, R23, 0x1f, PT ;  /* 0x0000001f1700780c */ /* 0x000fe20003f05270 */
[----:B0-----:R-:W0:Y:S01]  /*2d30*/  LDC R31, c[0x0][0x3a0] ;  /* 0x0000e800ff1f7b82 */ /* 0x001e220000000800 */
[----:B------:R-:W-:Y:S11]  /*2d40*/  WARPSYNC.ALL ;  /* 0x0000000000007948 */ /* 0x000ff60003800000 */
[----:B------:R-:W1:Y:S01]  /*2d50*/  @!P0 LDS.U8 R12, [R29+0x10] ;  /* 0x000010001d0c8984 */ /* 0x000e620000000000 */
[----:B0-----:R-:W-:-:S03]  /*2d60*/  ISETP.GE.U32.AND P1, PT, R26, R31, PT ;  /* 0x0000001f1a00720c */ /* 0x001fc60003f26070 */
[----:B-1----:R-:W-:Y:S04]  /*2d70*/  @!P0 STS [R33], R12 ;  /* 0x0000000c21008388 */ /* 0x002fe80000000800 */
[----:B------:R-:W0:Y:S04]  /*2d80*/  @!P0 LDS.U8 R14, [R29+0x11] ;  /* 0x000011001d0e8984 */ /* 0x000e280000000000 */
[----:B0-----:R-:W-:Y:S04]  /*2d90*/  @!P0 STS [R33+0x4], R14 ;  /* 0x0000040e21008388 */ /* 0x001fe80000000800 */
[----:B------:R-:W0:Y:S04]  /*2da0*/  @!P0 LDS.U8 R20, [R29+0x12] ;  /* 0x000012001d148984 */ /* 0x000e280000000000 */
[----:B0-----:R-:W-:Y:S04]  /*2db0*/  @!P0 STS [R33+0x8], R20 ;  /* 0x0000081421008388 */ /* 0x001fe80000000800 */
[----:B------:R-:W0:Y:S04]  /*2dc0*/  @!P0 LDS.U8 R28, [R29+0x13] ;  /* 0x000013001d1c8984 */ /* 0x000e280000000000 */
[----:B0-----:R0:W-:Y:S01]  /*2dd0*/  @!P0 STS [R33+0xc], R28 ;  /* 0x00000c1c21008388 */ /* 0x0011e20000000800 */
[----:B------:R-:W-:Y:S01]  /*2de0*/  ISETP.GE.U32.AND P0, PT, R26, R31, PT ;  /* 0x0000001f1a00720c */ /* 0x000fe20003f06070 */
[----:B------:R-:W-:-:S12]  /*2df0*/  BAR.SYNC.DEFER_BLOCKING 0x0 ;  /* 0x0000000000007b1d */ /* 0x000fd80000010000 */
[----:B------:R-:W-:Y:S01]  /*2e00*/  VOTEU.ANY UR7, UPT, !P0 ;  /* 0x0000000000077886 */ /* 0x000fe200040e0100 */
[----:B------:R-:W-:Y:S04]  /*2e10*/  BSSY B0, `(.L_x_39) ;  /* 0x000006a000007945 */ /* 0x000fe80003800000 */
[----:B0-----:R-:W-:Y:S05]  /*2e20*/  @P1 BRA `(.L_x_40) ;  /* 0x0000000400a01947 */ /* 0x001fea0003800000 */
[----:B------:R0:W1:Y:S01]  /*2e30*/  LDS R20, [R0] ;  /* 0x0000000000147984 */ /* 0x0000620000000800 */
[C---:B------:R-:W-:Y:S02]  /*2e40*/  ISETP.GE.U32.AND P1, PT, R23.reuse, 0x10, PT ;  /* 0x000000101700780c */ /* 0x040fe40003f26070 */
[C---:B------:R-:W-:Y:S02]  /*2e50*/  ISETP.GE.U32.AND P3, PT, R23.reuse, 0x8, PT ;  /* 0x000000081700780c */ /* 0x040fe40003f66070 */
[C---:B------:R-:W-:Y:S02]  /*2e60*/  ISETP.GE.U32.AND P4, PT, R23.reuse, 0x4, PT ;  /* 0x000000041700780c */ /* 0x040fe40003f86070 */
[C---:B------:R-:W-:Y:S02]  /*2e70*/  ISETP.GE.U32.AND P5, PT, R23.reuse, 0x2, PT ;  /* 0x000000021700780c */ /* 0x040fe40003fa6070 */
[----:B------:R-:W-:Y:S01]  /*2e80*/  ISETP.NE.AND P2, PT, R23, RZ, PT ;  /* 0x000000ff1700720c */ /* 0x000fe20003f45270 */
[----:B0-----:R-:W-:-:S12]  /*2e90*/  BRA.DIV UR7, `(.L_x_41) ;  /* 0x00000032073c7947 */ /* 0x001fd8000b800000 */
[----:B------:R-:W-:Y:S01]  /*2ea0*/  IMAD.U32 R11, RZ, RZ, UR7 ;  /* 0x00000007ff0b7e24 */ /* 0x000fe2000f8e00ff */
[----:B------:R-:W0:Y:S01]  /*2eb0*/  S2UR UR5, SR_CgaCtaId ;  /* 0x00000000000579c3 */ /* 0x000e220000008800 */
[----:B------:R-:W-:Y:S01]  /*2ec0*/  IMAD.U32 R12, RZ, RZ, UR7 ;  /* 0x00000007ff0c7e24 */ /* 0x000fe2000f8e00ff */
[----:B------:R-:W-:Y:S01]  /*2ed0*/  UMOV UR4, 0x400 ;  /* 0x0000040000047882 */ /* 0x000fe20000000000 */
[----:B------:R-:W-:Y:S01]  /*2ee0*/  IMAD.U32 R13, RZ, RZ, UR7 ;  /* 0x00000007ff0d7e24 */ /* 0x000fe2000f8e00ff */
[----:B-1----:R-:W1:Y:S01]  /*2ef0*/  SHFL.UP PT, R14, R20, 0x1, RZ ;  /* 0x04200000140e7989 */ /* 0x002e6200000e00ff */
[----:B------:R-:W-:Y:S01]  /*2f00*/  IMAD.U32 R30, RZ, RZ, UR7 ;  /* 0x00000007ff1e7e24 */ /* 0x000fe2000f8e00ff */
[----:B------:R-:W-:Y:S01]  /*2f10*/  MOV R41, UR7 ;  /* 0x0000000700297c02 */ /* 0x000fe20008000f00 */
[----:B------:R-:W-:Y:S01]  /*2f20*/  VIADD R31, R31, 0xffffffff ;  /* 0xffffffff1f1f7836 */ /* 0x000fe20000000000 */
[----:B------:R-:W2:Y:S01]  /*2f30*/  S2UR UR6, SR_SWINHI ;  /* 0x00000000000679c3 */ /* 0x000ea20000002f00 */
[----:B------:R-:W-:-:S02]  /*2f40*/  IMAD.U32 R15, RZ, RZ, UR7 ;  /* 0x00000007ff0f7e24 */ /* 0x000fc4000f8e00ff */
[----:B------:R-:W-:Y:S01]  /*2f50*/  IMAD.U32 R44, RZ, RZ, UR7 ;  /* 0x00000007ff2c7e24 */ /* 0x000fe2000f8e00ff */
[----:B------:R-:W-:Y:S01]  /*2f60*/  ISETP.NE.AND P0, PT, R26, R31, PT ;  /* 0x0000001f1a00720c */ /* 0x000fe20003f05270 */
[----:B------:R-:W-:Y:S02]  /*2f70*/  IMAD.U32 R39, RZ, RZ, UR7 ;  /* 0x00000007ff277e24 */ /* 0x000fe4000f8e00ff */
[----:B------:R-:W-:Y:S01]  /*2f80*/  IMAD.U32 R46, RZ, RZ, UR7 ;  /* 0x00000007ff2e7e24 */ /* 0x000fe2000f8e00ff */
[----:B0-----:R-:W-:Y:S01]  /*2f90*/  ULEA UR4, UR5, UR4, 0x18 ;  /* 0x0000000405047291 */ /* 0x001fe2000f8ec0ff */
[----:B-1----:R-:W-:-:S06]  /*2fa0*/  SEL R21, R14, RZ, P2 ;  /* 0x000000ff0e157207 */ /* 0x002fcc0001000000 */
[----:B------:R-:W-:Y:S01]  /*2fb0*/  UMOV UR4, UR4 ;  /* 0x0000000400047c82 */ /* 0x000fe20008000000 */
[----:B--2---:R-:W-:Y:S01]  /*2fc0*/  UMOV UR5, UR6 ;  /* 0x0000000600057c82 */ /* 0x004fe20008000000 */
[----:B------:R-:W-:Y:S01]  /*2fd0*/  IMAD.IADD R21, R20, 0x1, R21 ;  /* 0x0000000114157824 */ /* 0x000fe200078e0215 */
[----:B------:R-:W-:-:S04]  /*2fe0*/  ISETP.EQ.U32.AND P6, PT, RZ, UR4, PT ;  /* 0x00000004ff007c0c */ /* 0x000fc8000bfc2070 */
[----:B------:R-:W0:Y:S01]  /*2ff0*/  SHFL.UP PT, R14, R21, 0x2, RZ ;  /* 0x04400000150e7989 */ /* 0x000e2200000e00ff */
[----:B------:R-:W-:Y:S02]  /*3000*/  ISETP.EQ.OR.EX P0, PT, RZ, UR5, P0, P6 ;  /* 0x00000005ff007c0c */ /* 0x000fe40008702760 */
[----:B0-----:R-:W-:-:S05]  /*3010*/  SEL R14, R14, RZ, P5 ;  /* 0x000000ff0e0e7207 */ /* 0x001fca0002800000 */
[----:B------:R-:W-:-:S05]  /*3020*/  IMAD.IADD R28, R21, 0x1, R14 ;  /* 0x00000001151c7824 */ /* 0x000fca00078e020e */
[----:B------:R-:W0:Y:S02]  /*3030*/  SHFL.UP PT, R14, R28, 0x4, RZ ;  /* 0x048000001c0e7989 */ /* 0x000e2400000e00ff */
[----:B0-----:R-:W-:-:S04]  /*3040*/  SEL R29, R14, RZ, P4 ;  /* 0x000000ff0e1d7207 */ /* 0x001fc80002000000 */
[----:B------:R-:W-:-:S05]  /*3050*/  IADD3 R29, PT, PT, R28, R29, RZ ;  /* 0x0000001d1c1d7210 */ /* 0x000fca0007ffe0ff */
[----:B------:R-:W0:Y:S02]  /*3060*/  SHFL.UP PT, R14, R29, 0x8, RZ ;  /* 0x050000001d0e7989 */ /* 0x000e2400000e00ff */
[----:B0-----:R-:W-:-:S05]  /*3070*/  SEL R14, R14, RZ, P3 ;  /* 0x000000ff0e0e7207 */ /* 0x001fca0001800000 */
[----:B------:R-:W-:Y:S02]  /*3080*/  IMAD.IADD R21, R29, 0x1, R14 ;  /* 0x000000011d157824 */ /* 0x000fe400078e020e */
[----:B------:R-:W-:-:S03]  /*3090*/  IMAD.U32 R29, RZ, RZ, UR7 ;  /* 0x00000007ff1d7e24 */ /* 0x000fc6000f8e00ff */
[----:B------:R-:W0:Y:S02]  /*30a0*/  SHFL.UP PT, R14, R21, 0x10, RZ ;  /* 0x06000000150e7989 */ /* 0x000e2400000e00ff */
[----:B0-----:R-:W-:-:S05]  /*30b0*/  SEL R14, R14, RZ, P1 ;  /* 0x000000ff0e0e7207 */ /* 0x001fca0000800000 */
[----:B------:R-:W-:-:S05]  /*30c0*/  IMAD.IADD R11, R21, 0x1, R14 ;  /* 0x00000001150b7824 */ /* 0x000fca00078e020e */
[----:B------:R0:W-:Y:S04]  /*30d0*/  @!P0 STS [R2], R11 ;  /* 0x0000000b02008388 */ /* 0x0001e80000000800 */
[----:B------:R-:W1:Y:S01]  /*30e0*/  LDS R21, [R0+0x4] ;  /* 0x0000040000157984 */ /* 0x000e620000000800 */
[----:B0-----:R-:W-:-:S05]  /*30f0*/  IMAD.IADD R11, R11, 0x1, -R20 ;  /* 0x000000010b0b7824 */ /* 0x001fca00078e0a14 */
[----:B------:R-:W-:Y:S04]  /*3100*/  STS [R0], R11 ;  /* 0x0000000b00007388 */ /* 0x000fe80000000800 */
[----:B-1----:R-:W0:Y:S02]  /*3110*/  SHFL.UP PT, R14, R21, 0x1, RZ ;  /* 0x04200000150e7989 */ /* 0x002e2400000e00ff */
        /* <DEDUP_REMOVED lines=13> */
[----:B------:R-:W-:-:S04]  /*31f0*/  IMAD.IADD R12, R28, 0x1, R13 ;  /* 0x000000011c0c7824 */ /* 0x000fc800078e020d */
[----:B------:R-:W-:Y:S01]  /*3200*/  IMAD.IADD R11, R12, 0x1, -R21 ;  /* 0x000000010c0b7824 */ /* 0x000fe200078e0a15 */
[----:B------:R0:W-:Y:S04]  /*3210*/  @!P0 STS [R3], R12 ;  /* 0x0000000c03008388 */ /* 0x0001e80000000800 */
[----:B------:R-:W1:Y:S04]  /*3220*/  LDS R20, [R0+0x8] ;  /* 0x0000080000147984 */ /* 0x000e680000000800 */
[----:B------:R-:W-:Y:S01]  /*3230*/  STS [R0+0x4], R11 ;  /* 0x0000040b00007388 */ /* 0x000fe20000000800 */
[----:B0-----:R-:W-:-:S03]  /*3240*/  IMAD.U32 R12, RZ, RZ, UR7 ;  /* 0x00000007ff0c7e24 */ /* 0x001fc6000f8e00ff */
        /* <DEDUP_REMOVED lines=14> */
[----:B------:R-:W-:Y:S01]  /*3330*/  IADD3 R13, PT, PT, R31, R14, RZ ;  /* 0x0000000e1f0d7210 */ /* 0x000fe20007ffe0ff */
[----:B------:R-:W-:-:S04]  /*3340*/  IMAD.U32 R31, RZ, RZ, UR7 ;  /* 0x00000007ff1f7e24 */ /* 0x000fc8000f8e00ff */
[----:B------:R0:W-:Y:S04]  /*3350*/  @!P0 STS [R6], R13 ;  /* 0x0000000d06008388 */ /* 0x0001e80000000800 */
[----:B------:R-:W1:Y:S01]  /*3360*/  LDS R28, [R0+0xc] ;  /* 0x00000c00001c7984 */ /* 0x000e620000000800 */
[----:B0-----:R-:W-:-:S05]  /*3370*/  IMAD.IADD R13, R13, 0x1, -R20 ;  /* 0x000000010d0d7824 */ /* 0x001fca00078e0a14 */
[----:B------:R-:W-:Y:S04]  /*3380*/  STS [R0+0x8], R13 ;  /* 0x0000080d00007388 */ /* 0x000fe80000000800 */
        /* <DEDUP_REMOVED lines=13> */
.L_x_172:
[----:B-1----:R-:W-:-:S05]  /*3460*/  SEL R11, R14, RZ, P1 ;  /* 0x000000ff0e0b7207 */ /* 0x002fca0000800000 */
[----:B------:R-:W-:-:S04]  /*3470*/  IMAD.IADD R11, R20, 0x1, R11 ;  /* 0x00000001140b7824 */ /* 0x000fc800078e020b */
[----:B------:R-:W-:Y:S01]  /*3480*/  IMAD.IADD R13, R11, 0x1, -R28 ;  /* 0x000000010b0d7824 */ /* 0x000fe200078e0a1c */
[----:B------:R1:W-:Y:S04]  /*3490*/  @!P0 STS [R38], R11 ;  /* 0x0000000b26008388 */ /* 0x0003e80000000800 */
[----:B------:R1:W-:Y:S02]  /*34a0*/  STS [R0+0xc], R13 ;  /* 0x00000c0d00007388 */ /* 0x0003e40000000800 */
.L_x_40:
[----:B------:R-:W-:Y:S05]  /*34b0*/  BSYNC B0 ;  /* 0x0000000000007941 */ /* 0x000fea0003800000 */
.L_x_39:
[----:B------:R-:W-:Y:S01]  /*34c0*/  UMOV UR4, 0xffffffff ;  /* 0xffffffff00047882 */ /* 0x000fe20000000000 */
[C---:B------:R-:W-:Y:S02]  /*34d0*/  ISETP.GT.U32.AND P0, PT, R26.reuse, 0x3, PT ;  /* 0x000000031a00780c */ /* 0x040fe40003f04070 */
[----:B------:R-:W-:Y:S01]  /*34e0*/  ISETP.GE.U32.AND P6, PT, R26, 0x4, PT ;  /* 0x000000041a00780c */ /* 0x000fe20003fc6070 */
[----:B------:R-:W-:-:S12]  /*34f0*/  BRA.DIV UR4, `(.L_x_42) ;  /* 0x0000003604c47947 */ /* 0x000fd8000b800000 */
[----:B------:R-:W-:-:S07]  /*3500*/  VOTE.ANY R15, PT, !P6 ;  /* 0x00000000000f7806 */ /* 0x000fce00070e0100 */
.L_x_175:
[----:B------:R-:W-:Y:S05]  /*3510*/  @P0 BRA `(.L_x_43) ;  /* 0x0000000000640947 */ /* 0x000fea0003800000 */
[----:B------:R-:W-:Y:S01]  /*3520*/  IMAD R28, R26, 0x4, R9 ;  /* 0x000000041a1c7824 */ /* 0x000fe200078e0209 */
[----:B------:R-:W-:Y:S02]  /*3530*/  R2UR UR4, R15 ;  /* 0x000000000f0472ca */ /* 0x000fe400000e0000 */
[C---:B------:R-:W-:Y:S02]  /*3540*/  ISETP.GE.U32.AND P0, PT, R23.reuse, 0x10, PT ;  /* 0x000000101700780c */ /* 0x040fe40003f06070 */
[----:B0-----:R0:W2:Y:S01]  /*3550*/  LDS R20, [R28] ;  /* 0x000000001c147984 */ /* 0x0010a20000000800 */
[C---:B------:R-:W-:Y:S02]  /*3560*/  ISETP.GE.U32.AND P1, PT, R23.reuse, 0x8, PT ;  /* 0x000000081700780c */ /* 0x040fe40003f26070 */
[C---:B------:R-:W-:Y:S02]  /*3570*/  ISETP.GE.U32.AND P2, PT, R23.reuse, 0x2, PT ;  /* 0x000000021700780c */ /* 0x040fe40003f46070 */
[----:B------:R-:W-:-:S04]  /*3580*/  ISETP.NE.AND P3, PT, R23, RZ, PT ;  /* 0x000000ff1700720c */ /* 0x000fc80003f65270 */
[----:B0-----:R-:W-:Y:S09]  /*3590*/  BRA.DIV UR4, `(.L_x_44) ;  /* 0x0000003604c07947 */ /* 0x001ff2000b800000 */
[----:B--2---:R-:W1:Y:S02]  /*35a0*/  SHFL.UP PT, R14, R20, 0x1, RZ ;  /* 0x04200000140e7989 */ /* 0x004e6400000e00ff */
[----:B-1----:R-:W-:-:S05]  /*35b0*/  SEL R13, R14, RZ, P3 ;  /* 0x000000ff0e0d7207 */ /* 0x002fca0001800000 */
[----:B------:R-:W-:-:S05]  /*35c0*/  IMAD.IADD R13, R20, 0x1, R13 ;  /* 0x00000001140d7824 */ /* 0x000fca00078e020d */
[----:B------:R0:W1:Y:S02]  /*35d0*/  SHFL.UP PT, R14, R13, 0x2, RZ ;  /* 0x044000000d0e7989 */ /* 0x00006400000e00ff */
.L_x_179:
[----:B------:R-:W-:Y:S02]  /*35e0*/  R2UR UR4, R15 ;  /* 0x000000000f0472ca */ /* 0x000fe400000e0000 */
[----:B-1----:R-:W-:-:S05]  /*35f0*/  SEL R14, R14, RZ, P2 ;  /* 0x000000ff0e0e7207 */ /* 0x002fca0001000000 */
[----:B0-----:R-:W-:-:S06]  /*3600*/  IMAD.IADD R13, R13, 0x1, R14 ;  /* 0x000000010d0d7824 */ /* 0x001fcc00078e020e */
[----:B------:R-:W-:Y:S05]  /*3610*/  BRA.DIV UR4, `(.L_x_45) ;  /* 0x0000003604e07947 */ /* 0x000fea000b800000 */
.L_x_182:
[----:B------:R-:W-:-:S13]  /*3620*/  R2UR UR4, R15 ;  /* 0x000000000f0472ca */ /* 0x000fda00000e0000 */
[----:B------:R-:W-:Y:S05]  /*3630*/  BRA.DIV UR4, `(.L_x_46) ;  /* 0x0000003604f87947 */ /* 0x000fea000b800000 */
[----:B------:R-:W0:Y:S02]  /*3640*/  SHFL.UP PT, R14, R13, 0x8, RZ ;  /* 0x050000000d0e7989 */ /* 0x000e2400000e00ff */
[----:B0-----:R-:W-:-:S05]  /*3650*/  SEL R14, R14, RZ, P1 ;  /* 0x000000ff0e0e7207 */ /* 0x001fca0000800000 */
[----:B------:R-:W-:-:S05]  /*3660*/  IMAD.IADD R21, R13, 0x1, R14 ;  /* 0x000000010d157824 */ /* 0x000fca00078e020e */
[----:B------:R0:W1:Y:S02]  /*3670*/  SHFL.UP PT, R14, R21, 0x10, RZ ;  /* 0x06000000150e7989 */ /* 0x00006400000e00ff */
.L_x_186:
[----:B-1----:R-:W-:-:S04]  /*3680*/  SEL R14, R14, RZ, P0 ;  /* 0x000000ff0e0e7207 */ /* 0x002fc80000000000 */
[----:B0-----:R-:W-:-:S05]  /*3690*/  IADD3 R21, PT, PT, -R20, R14, R21 ;  /* 0x0000000e14157210 */ /* 0x001fca0007ffe115 */
[----:B------:R2:W-:Y:S02]  /*36a0*/  STS [R28], R21 ;  /* 0x000000151c007388 */ /* 0x0005e40000000800 */
.L_x_43:
[----:B------:R-:W-:Y:S01]  /*36b0*/  ISETP.GE.U32.AND P0, PT, R19, R18, PT ;  /* 0x000000121300720c */ /* 0x000fe20003f06070 */
[----:B------:R-:W-:Y:S05]  /*36c0*/  WARPSYNC.ALL ;  /* 0x0000000000007948 */ /* 0x000fea0003800000 */
[----:B------:R-:W-:Y:S06]  /*36d0*/  BAR.SYNC.DEFER_BLOCKING 0x0 ;  /* 0x0000000000007b1d */ /* 0x000fec0000010000 */
[----:B------:R-:W-:Y:S04]  /*36e0*/  BSSY.RECONVERGENT B0, `(.L_x_47) ;  /* 0x00000c3000007945 */ /* 0x000fe80003800200 */
[----:B------:R-:W-:Y:S05]  /*36f0*/  @P0 BRA `(.L_x_48) ;  /* 0x0000000c00040947 */ /* 0x000fea0003800000 */
[----:B------:R-:W-:Y:S01]  /*3700*/  LOP3.LUT R29, R8, 0x60, RZ, 0xc0, !PT ;  /* 0x00000060081d7812 */ /* 0x000fe200078ec0ff */
[----:B------:R-:W-:Y:S01]  /*3710*/  BSSY.RECONVERGENT B1, `(.L_x_49) ;  /* 0x0000054000017945 */ /* 0x000fe20003800200 */
[----:B-1----:R-:W-:Y:S02]  /*3720*/  MOV R11, R19 ;  /* 0x00000013000b7202 */ /* 0x002fe40000000f00 */
[----:B------:R-:W-:-:S13]  /*3730*/  ISETP.NE.AND P0, PT, R29, 0x60, PT ;  /* 0x000000601d00780c */ /* 0x000fda0003f05270 */
[----:B------:R-:W-:Y:S05]  /*3740*/  @!P0 BRA `(.L_x_50) ;  /* 0x0000000400408947 */ /* 0x000fea0003800000 */
[----:B------:R-:W-:-:S05]  /*3750*/  IMAD R14, R19, 0x4, R40 ;  /* 0x00000004130e7824 */ /* 0x000fca00078e0228 */
[----:B--2---:R-:W1:Y:S02]  /*3760*/  LDS R21, [R14] ;  /* 0x000000000e157984 */ /* 0x004e640000000800 */
[----:B-1----:R-:W-:-:S04]  /*3770*/  SHF.R.U32.HI R11, RZ, R34, R21 ;  /* 0x00000022ff0b7219 */ /* 0x002fc80000011615 */
[----:B------:R-:W-:-:S04]  /*3780*/  LOP3.LUT R15, R11, 0x3, RZ, 0xc0, !PT ;  /* 0x000000030b0f7812 */ /* 0x000fc800078ec0ff */
[----:B------:R-:W-:-:S05]  /*3790*/  IADD3 R12, P0, PT, R4, R15, RZ ;  /* 0x0000000f040c7210 */ /* 0x000fca0007f1e0ff */
[----:B------:R-:W-:-:S05]  /*37a0*/  IMAD.X R13, RZ, RZ, R5, P0 ;  /* 0x000000ffff0d7224 */ /* 0x000fca00000e0605 */
[----:B------:R-:W2:Y:S01]  /*37b0*/  LD.E.U8 R12, desc[UR36][R12.64] ;  /* 0x000000240c0c7980 */ /* 0x000ea2000c101100 */
[----:B------:R-:W-:Y:S01]  /*37c0*/  IMAD.SHL.U32 R11, R11, 0x4, RZ ;  /* 0x000000040b0b7824 */ /* 0x000fe200078e00ff */
[----:B------:R-:W-:Y:S01]  /*37d0*/  ISETP.NE.AND P0, PT, R29, RZ, PT ;  /* 0x000000ff1d00720c */ /* 0x000fe20003f05270 */
[----:B------:R-:W-:-:S03]  /*37e0*/  IMAD.IADD R28, R27, 0x1, R15 ;  /* 0x000000011b1c7824 */ /* 0x000fc600078e020f */
[----:B0-----:R-:W-:-:S03]  /*37f0*/  LOP3.LUT R20, R11, 0xc, RZ, 0xc0, !PT ;  /* 0x0000000c0b147812 */ /* 0x001fc600078ec0ff */
[----:B------:R-:W-:Y:S02]  /*3800*/  LDS.U8 R28, [R28+0x10] ;  /* 0x000010001c1c7984 */ /* 0x000fe40000000000 */
[--C-:B------:R-:W-:Y:S02]  /*3810*/  IMAD.IADD R11, R33, 0x1, R20.reuse ;  /* 0x00000001210b7824 */ /* 0x100fe400078e0214 */
[----:B------:R-:W-:-:S04]  /*3820*/  IMAD.IADD R20, R9, 0x1, R20 ;  /* 0x0000000109147824 */ /* 0x000fc800078e0214 */
[----:B------:R-:W-:Y:S04]  /*3830*/  LDS R11, [R11] ;  /* 0x000000000b0b7984 */ /* 0x000fe80000000800 */
[----:B------:R-:W2:Y:S02]  /*3840*/  LDS R20, [R20] ;  /* 0x0000000014147984 */ /* 0x000ea40000000800 */
[----:B--2---:R-:W-:Y:S01]  /*3850*/  IADD3 R15, PT, PT, R20, R11, R12 ;  /* 0x0000000b140f7210 */ /* 0x004fe20007ffe00c */
[----:B------:R-:W-:-:S03]  /*3860*/  IMAD.MOV.U32 R11, RZ, RZ, R7 ;  /* 0x000000ffff0b7224 */ /* 0x000fc600078e0007 */
[----:B------:R-:W-:Y:S01]  /*3870*/  IADD3 R30, PT, PT, R15, R28, RZ ;  /* 0x0000001c0f1e7210 */ /* 0x000fe20007ffe0ff */
[----:B------:R-:W-:-:S04]  /*3880*/  IMAD R15, R19, 0x4, R42 ;  /* 0x00000004130f7824 */ /* 0x000fc800078e022a */
[C---:B------:R-:W-:Y:S02]  /*3890*/  IMAD R12, R30.reuse, 0x4, R17 ;  /* 0x000000041e0c7824 */ /* 0x040fe400078e0211 */
[----:B------:R-:W-:-:S03]  /*38a0*/  IMAD R30, R30, 0x4, R16 ;  /* 0x000000041e1e7824 */ /* 0x000fc600078e0210 */
[----:B------:R-:W-:Y:S04]  /*38b0*/  STS [R12], R21 ;  /* 0x000000150c007388 */ /* 0x000fe80000000800 */
[----:B------:R-:W0:Y:S04]  /*38c0*/  LDS R13, [R15] ;  /* 0x000000000f0d7984 */ /* 0x000e280000000800 */
[----:B0-----:R1:W-:Y:S01]  /*38d0*/  STS [R30], R13 ;  /* 0x0000000d1e007388 */ /* 0x0013e20000000800 */
[----:B------:R-:W-:Y:S05]  /*38e0*/  @!P0 BRA `(.L_x_50) ;  /* 0x0000000000d88947 */ /* 0x000fea0003800000 */
[----:B------:R-:W0:Y:S01]  /*38f0*/  LDS R21, [R14+0x80] ;  /* 0x000080000e157984 */ /* 0x000e220000000800 */
[----:B------:R-:W-:-:S05]  /*3900*/  IMAD.IADD R11, R7, 0x1, -R24 ;  /* 0x00000001070b7824 */ /* 0x000fca00078e0a18 */
[----:B------:R-:W-:-:S05]  /*3910*/  SHF.R.U32.HI R28, RZ, 0x5, R11 ;  /* 0x00000005ff1c7819 */ /* 0x000fca000001160b */
[----:B-1----:R-:W-:Y:S01]  /*3920*/  IMAD.WIDE.U32 R12, R28, 0x4, R4 ;  /* 0x000000041c0c7825 */ /* 0x002fe200078e0004 */
[----:B0-----:R-:W-:-:S04]  /*3930*/  SHF.R.U32.HI R11, RZ, R34, R21 ;  /* 0x00000022ff0b7219 */ /* 0x001fc80000011615 */
[----:B------:R-:W-:-:S04]  /*3940*/  LOP3.LUT R31, R11, 0x3, RZ, 0xc0, !PT ;  /* 0x000000030b1f7812 */ /* 0x000fc800078ec0ff */
[----:B------:R-:W-:-:S05]  /*3950*/  IADD3 R12, P0, PT, R12, R31, RZ ;  /* 0x0000001f0c0c7210 */ /* 0x000fca0007f1e0ff */
[----:B------:R-:W-:-:S05]  /*3960*/  IMAD.X R13, RZ, RZ, R13, P0 ;  /* 0x000000ffff0d7224 */ /* 0x000fca00000e060d */
[----:B------:R-:W2:Y:S01]  /*3970*/  LD.E.U8 R12, desc[UR36][R12.64] ;  /* 0x000000240c0c7980 */ /* 0x000ea2000c101100 */
[----:B------:R-:W-:Y:S01]  /*3980*/  SHF.L.U32 R11, R11, 0x2, RZ ;  /* 0x000000020b0b7819 */ /* 0x000fe200000006ff */
[----:B------:R-:W-:Y:S01]  /*3990*/  IMAD R28, R28, 0x4, R27 ;  /* 0x000000041c1c7824 */ /* 0x000fe200078e021b */
[----:B------:R-:W-:Y:S02]  /*39a0*/  ISETP.NE.AND P0, PT, R29, 0x20, PT ;  /* 0x000000201d00780c */ /* 0x000fe40003f05270 */
[----:B------:R-:W-:Y:S01]  /*39b0*/  LOP3.LUT R20, R11, 0xc, RZ, 0xc0, !PT ;  /* 0x0000000c0b147812 */ /* 0x000fe200078ec0ff */
[----:B------:R-:W-:-:S04]  /*39c0*/  IMAD.IADD R31, R28, 0x1, R31 ;  /* 0x000000011c1f7824 */ /* 0x000fc800078e021f */
[--C-:B------:R-:W-:Y:S02]  /*39d0*/  IMAD.IADD R11, R33, 0x1, R20.reuse ;  /* 0x00000001210b7824 */ /* 0x100fe400078e0214 */
[----:B------:R-:W-:Y:S01]  /*39e0*/  IMAD.IADD R20, R9, 0x1, R20 ;  /* 0x0000000109147824 */ /* 0x000fe200078e0214 */
[----:B------:R-:W-:Y:S04]  /*39f0*/  LDS.U8 R31, [R31+0x10] ;  /* 0x000010001f1f7984 */ /* 0x000fe80000000000 */
[----:B------:R-:W-:Y:S04]  /*3a00*/  LDS R11, [R11] ;  /* 0x000000000b0b7984 */ /* 0x000fe80000000800 */
[----:B------:R-:W2:Y:S02]  /*3a10*/  LDS R20, [R20] ;  /* 0x0000000014147984 */ /* 0x000ea40000000800 */
[----:B--2---:R-:W-:Y:S01]  /*3a20*/  IADD3 R28, PT, PT, R20, R11, R12 ;  /* 0x0000000b141c7210 */ /* 0x004fe20007ffe00c */
[----:B------:R-:W-:-:S04]  /*3a30*/  VIADD R11, R19, 0x40 ;  /* 0x00000040130b7836 */ /* 0x000fc80000000000 */
[----:B------:R-:W-:-:S04]  /*3a40*/  IMAD.IADD R28, R28, 0x1, R31 ;  /* 0x000000011c1c7824 */ /* 0x000fc800078e021f */
[C---:B------:R-:W-:Y:S01]  /*3a50*/  IMAD R12, R28.reuse, 0x4, R17 ;  /* 0x000000041c0c7824 */ /* 0x040fe200078e0211 */
[----:B------:R-:W-:-:S04]  /*3a60*/  LEA R28, R28, R16, 0x2 ;  /* 0x000000101c1c7211 */ /* 0x000fc800078e10ff */
[----:B------:R-:W-:Y:S04]  /*3a70*/  STS [R12], R21 ;  /* 0x000000150c007388 */ /* 0x000fe80000000800 */
[----:B------:R-:W0:Y:S04]  /*3a80*/  LDS R13, [R15+0x80] ;  /* 0x000080000f0d7984 */ /* 0x000e280000000800 */
[----:B0-----:R3:W-:Y:S01]  /*3a90*/  STS [R28], R13 ;  /* 0x0000000d1c007388 */ /* 0x0017e20000000800 */
[----:B------:R-:W-:Y:S05]  /*3aa0*/  @!P0 BRA `(.L_x_50) ;  /* 0x0000000000688947 */ /* 0x000fea0003800000 */
[----:B------:R-:W0:Y:S01]  /*3ab0*/  LDS R21, [R14+0x100] ;  /* 0x000100000e157984 */ /* 0x000e220000000800 */
[----:B------:R-:W-:-:S05]  /*3ac0*/  IMAD.IADD R11, R11, 0x1, -R24 ;  /* 0x000000010b0b7824 */ /* 0x000fca00078e0a18 */
[----:B---3--:R-:W-:-:S05]  /*3ad0*/  SHF.R.U32.HI R28, RZ, 0x5, R11 ;  /* 0x00000005ff1c7819 */ /* 0x008fca000001160b */
[----:B------:R-:W-:Y:S01]  /*3ae0*/  IMAD.WIDE.U32 R12, R28, 0x4, R4 ;  /* 0x000000041c0c7825 */ /* 0x000fe200078e0004 */
[----:B0-----:R-:W-:-:S04]  /*3af0*/  SHF.R.U32.HI R11, RZ, R34, R21 ;  /* 0x00000022ff0b7219 */ /* 0x001fc80000011615 */
[----:B------:R-:W-:-:S04]  /*3b00*/  LOP3.LUT R29, R11, 0x3, RZ, 0xc0, !PT ;  /* 0x000000030b1d7812 */ /* 0x000fc800078ec0ff */
[----:B------:R-:W-:-:S05]  /*3b10*/  IADD3 R12, P0, PT, R12, R29, RZ ;  /* 0x0000001d0c0c7210 */ /* 0x000fca0007f1e0ff */
[----:B------:R-:W-:-:S05]  /*3b20*/  IMAD.X R13, RZ, RZ, R13, P0 ;  /* 0x000000ffff0d7224 */ /* 0x000fca00000e060d */
[----:B------:R-:W2:Y:S01]  /*3b30*/  LD.E.U8 R12, desc[UR36][R12.64] ;  /* 0x000000240c0c7980 */ /* 0x000ea2000c101100 */
[----:B------:R-:W-:Y:S02]  /*3b40*/  IMAD.SHL.U32 R11, R11, 0x4, RZ ;  /* 0x000000040b0b7824 */ /* 0x000fe400078e00ff */
[----:B------:R-:W-:-:S03]  /*3b50*/  IMAD R28, R28, 0x4, R27 ;  /* 0x000000041c1c7824 */ /* 0x000fc600078e021b */
[----:B------:R-:W-:Y:S01]  /*3b60*/  LOP3.LUT R20, R11, 0xc, RZ, 0xc0, !PT ;  /* 0x0000000c0b147812 */ /* 0x000fe200078ec0ff */
[----:B------:R-:W-:-:S04]  /*3b70*/  IMAD.IADD R29, R28, 0x1, R29 ;  /* 0x000000011c1d7824 */ /* 0x000fc800078e021d */
[----:B------:R-:W-:Y:S01]  /*3b80*/  IMAD.IADD R14, R33, 0x1, R20 ;  /* 0x00000001210e7824 */ /* 0x000fe200078e0214 */
[----:B------:R-:W-:Y:S01]  /*3b90*/  IADD3 R20, PT, PT, R9, R20, RZ ;  /* 0x0000001409147210 */ /* 0x000fe20007ffe0ff */
[----:B------:R-:W-:Y:S04]  /*3ba0*/  LDS.U8 R28, [R29+0x10] ;  /* 0x000010001d1c7984 */ /* 0x000fe80000000000 */
[----:B------:R-:W-:Y:S04]  /*3bb0*/  LDS R11, [R14] ;  /* 0x000000000e0b7984 */ /* 0x000fe80000000800 */
[----:B------:R-:W2:Y:S02]  /*3bc0*/  LDS R20, [R20] ;  /* 0x0000000014147984 */ /* 0x000ea40000000800 */
[----:B--2---:R-:W-:-:S05]  /*3bd0*/  IADD3 R11, PT, PT, R20, R11, R12 ;  /* 0x0000000b140b7210 */ /* 0x004fca0007ffe00c */
[----:B------:R-:W-:-:S04]  /*3be0*/  IMAD.IADD R11, R11, 0x1, R28 ;  /* 0x000000010b0b7824 */ /* 0x000fc800078e021c */
[C---:B------:R-:W-:Y:S02]  /*3bf0*/  IMAD R12, R11.reuse, 0x4, R17 ;  /* 0x000000040b0c7824 */ /* 0x040fe400078e0211 */
[----:B------:R-:W-:Y:S02]  /*3c00*/  IMAD R28, R11, 0x4, R16 ;  /* 0x000000040b1c7824 */ /* 0x000fe400078e0210 */
[----:B------:R-:W-:Y:S01]  /*3c10*/  VIADD R11, R19, 0x60 ;  /* 0x00000060130b7836 */ /* 0x000fe20000000000 */
[----:B------:R-:W-:Y:S04]  /*3c20*/  STS [R12], R21 ;  /* 0x000000150c007388 */ /* 0x000fe80000000800 */
[----:B------:R-:W0:Y:S04]  /*3c30*/  LDS R15, [R15+0x100] ;  /* 0x000100000f0f7984 */ /* 0x000e280000000800 */
[----:B0-----:R4:W-:Y:S02]  /*3c40*/  STS [R28], R15 ;  /* 0x0000000f1c007388 */ /* 0x0019e40000000800 */
.L_x_50:
[----:B------:R-:W-:Y:S05]  /*3c50*/  BSYNC.RECONVERGENT B1 ;  /* 0x0000000000017941 */ /* 0x000fea0003800200 */
.L_x_49:
[----:B------:R-:W-:-:S13]  /*3c60*/  ISETP.GE.U32.AND P0, PT, R8, 0x60, PT ;  /* 0x000000600800780c */ /* 0x000fda0003f06070 */
[----:B------:R-:W-:Y:S05]  /*3c70*/  @!P0 BRA `(.L_x_48) ;  /* 0x0000000400a48947 */ /* 0x000fea0003800000 */
.L_x_51:
[----:B----4-:R-:W-:Y:S01]  /*3c80*/  IMAD R15, R11, 0x4, R40 ;  /* 0x000000040b0f7824 */ /* 0x010fe200078e0228 */
[----:B------:R-:W-:-:S04]  /*3c90*/  IADD3 R14, PT, PT, -R24, R11, RZ ;  /* 0x0000000b180e7210 */ /* 0x000fc80007ffe1ff */
[----:B0-2---:R-:W0:Y:S01]  /*3ca0*/  LDS R21, [R15] ;  /* 0x000000000f157984 */ /* 0x005e220000000800 */
[----:B------:R-:W-:-:S05]  /*3cb0*/  SHF.R.U32.HI R29, RZ, 0x5, R14 ;  /* 0x00000005ff1d7819 */ /* 0x000fca000001160e */
[----:B-1-3--:R-:W-:Y:S01]  /*3cc0*/  IMAD.WIDE.U32 R12, R29, 0x4, R4 ;  /* 0x000000041d0c7825 */ /* 0x00afe200078e0004 */
        /* <DEDUP_REMOVED lines=9> */
[--C-:B------:R-:W-:Y:S02]  /*3d60*/  IMAD.IADD R30, R9, 0x1, R20.reuse ;  /* 0x00000001091e7824 */ /* 0x100fe400078e0214 */
[----:B------:R-:W-:Y:S01]  /*3d70*/  IMAD.IADD R28, R33, 0x1, R20 ;  /* 0x00000001211c7824 */ /* 0x000fe200078e0214 */
[----:B------:R-:W-:Y:S01]  /*3d80*/  LDS.U8 R44, [R44+0x10] ;  /* 0x000010002c2c7984 */ /* 0x000fe20000000000 */
[----:B------:R-:W-:-:S03]  /*3d90*/  IMAD R20, R11, 0x4, R42 ;  /* 0x000000040b147824 */ /* 0x000fc600078e022a */
[----:B------:R-:W-:Y:S04]  /*3da0*/  LDS R29, [R28] ;  /* 0x000000001c1d7984 */ /* 0x000fe80000000800 */
[----:B------:R-:W2:Y:S02]  /*3db0*/  LDS R30, [R30] ;  /* 0x000000001e1e7984 */ /* 0x000ea40000000800 */
[----:B--2---:R-:W-:Y:S01]  /*3dc0*/  IADD3 R29, PT, PT, R30, R29, R12 ;  /* 0x0000001d1e1d7210 */ /* 0x004fe20007ffe00c */
[----:B------:R-:W-:-:S03]  /*3dd0*/  VIADD R12, R14, 0x20 ;  /* 0x000000200e0c7836 */ /* 0x000fc60000000000 */
[----:B------:R-:W-:Y:S02]  /*3de0*/  IADD3 R29, PT, PT, R29, R44, RZ ;  /* 0x0000002c1d1d7210 */ /* 0x000fe40007ffe0ff */
[----:B------:R-:W-:-:S03]  /*3df0*/  SHF.R.U32.HI R39, RZ, 0x5, R12 ;  /* 0x00000005ff277819 */ /* 0x000fc6000001160c */
[C---:B------:R-:W-:Y:S02]  /*3e00*/  IMAD R46, R29.reuse, 0x4, R17 ;  /* 0x000000041d2e7824 */ /* 0x040fe400078e0211 */
[----:B------:R-:W-:Y:S02]  /*3e10*/  IMAD R48, R29, 0x4, R16 ;  /* 0x000000041d307824 */ /* 0x000fe400078e0210 */
[----:B------:R-:W-:Y:S01]  /*3e20*/  IMAD.WIDE.U32 R12, R39, 0x4, R4 ;  /* 0x00000004270c7825 */ /* 0x000fe200078e0004 */
[----:B------:R-:W-:Y:S04]  /*3e30*/  STS [R46], R21 ;  /* 0x000000152e007388 */ /* 0x000fe80000000800 */
[----:B------:R-:W0:Y:S04]  /*3e40*/  LDS R31, [R20] ;  /* 0x00000000141f7984 */ /* 0x000e280000000800 */
[----:B0-----:R-:W-:Y:S04]  /*3e50*/  STS [R48], R31 ;  /* 0x0000001f30007388 */ /* 0x001fe80000000800 */
[----:B------:R-:W0:Y:S02]  /*3e60*/  LDS R29, [R15+0x80] ;  /* 0x000080000f1d7984 */ /* 0x000e240000000800 */
[----:B0-----:R-:W-:-:S04]  /*3e70*/  SHF.R.U32.HI R28, RZ, R34, R29 ;  /* 0x00000022ff1c7219 */ /* 0x001fc8000001161d */
[----:B------:R-:W-:-:S04]  /*3e80*/  LOP3.LUT R30, R28, 0x3, RZ, 0xc0, !PT ;  /* 0x000000031c1e7812 */ /* 0x000fc800078ec0ff */
[----:B------:R-:W-:-:S05]  /*3e90*/  IADD3 R12, P0, PT, R30, R12, RZ ;  /* 0x0000000c1e0c7210 */ /* 0x000fca0007f1e0ff */
[----:B------:R-:W-:-:S05]  /*3ea0*/  IMAD.X R13, RZ, RZ, R13, P0 ;  /* 0x000000ffff0d7224 */ /* 0x000fca00000e060d */
[----:B------:R-:W2:Y:S01]  /*3eb0*/  LD.E.U8 R12, desc[UR36][R12.64] ;  /* 0x000000240c0c7980 */ /* 0x000ea2000c101100 */
[----:B------:R-:W-:Y:S01]  /*3ec0*/  IMAD.SHL.U32 R28, R28, 0x4, RZ ;  /* 0x000000041c1c7824 */ /* 0x000fe200078e00ff */
[----:B------:R-:W-:-:S04]  /*3ed0*/  LEA R44, R39, R30, 0x2 ;  /* 0x0000001e272c7211 */ /* 0x000fc800078e10ff */
[----:B------:R-:W-:Y:S01]  /*3ee0*/  LOP3.LUT R28, R28, 0xc, RZ, 0xc0, !PT ;  /* 0x0000000c1c1c7812 */ /* 0x000fe200078ec0ff */
[----:B------:R-:W-:-:S04]  /*3ef0*/  IMAD.IADD R44, R27, 0x1, R44 ;  /* 0x000000011b2c7824 */ /* 0x000fc800078e022c */
[--C-:B------:R-:W-:Y:S02]  /*3f00*/  IMAD.IADD R30, R33, 0x1, R28.reuse ;  /* 0x00000001211e7824 */ /* 0x100fe400078e021c */
[----:B------:R-:W-:Y:S01]  /*3f10*/  IMAD.IADD R28, R9, 0x1, R28 ;  /* 0x00000001091c7824 */ /* 0x000fe200078e021c */
[----:B------:R-:W-:Y:S04]  /*3f20*/  LDS.U8 R44, [R44+0x10] ;  /* 0x000010002c2c7984 */ /* 0x000fe80000000000 */
[----:B------:R-:W-:Y:S04]  /*3f30*/  LDS R21, [R30] ;  /* 0x000000001e157984 */ /* 0x000fe80000000800 */
[----:B------:R-:W2:Y:S02]  /*3f40*/  LDS R28, [R28] ;  /* 0x000000001c1c7984 */ /* 0x000ea40000000800 */
[----:B--2---:R-:W-:-:S02]  /*3f50*/  IADD3 R21, PT, PT, R28, R21, R12 ;  /* 0x000000151c157210 */ /* 0x004fc40007ffe00c */
[----:B------:R-:W-:-:S03]  /*3f60*/  IADD3 R12, PT, PT, R14, 0x40, RZ ;  /* 0x000000400e0c7810 */ /* 0x000fc60007ffe0ff */
[----:B------:R-:W-:Y:S01]  /*3f70*/  IMAD.IADD R21, R21, 0x1, R44 ;  /* 0x0000000115157824 */ /* 0x000fe200078e022c */
[----:B------:R-:W-:-:S03]  /*3f80*/  SHF.R.U32.HI R39, RZ, 0x5, R12 ;  /* 0x00000005ff277819 */ /* 0x000fc6000001160c */
[C---:B------:R-:W-:Y:S02]  /*3f90*/  IMAD R46, R21.reuse, 0x4, R17 ;  /* 0x00000004152e7824 */ /* 0x040fe400078e0211 */
[----:B------:R-:W-:Y:S02]  /*3fa0*/  IMAD R48, R21, 0x4, R16 ;  /* 0x0000000415307824 */ /* 0x000fe400078e0210 */
[----:B------:R-:W-:Y:S01]  /*3fb0*/  IMAD.WIDE.U32 R12, R39, 0x4, R4 ;  /* 0x00000004270c7825 */ /* 0x000fe200078e0004 */
[----:B------:R-:W-:Y:S04]  /*3fc0*/  STS [R46], R29 ;  /* 0x0000001d2e007388 */ /* 0x000fe80000000800 */
[----:B------:R-:W0:Y:S04]  /*3fd0*/  LDS R31, [R20+0x80] ;  /* 0x00008000141f7984 */ /* 0x000e280000000800 */
[----:B0-----:R-:W-:Y:S04]  /*3fe0*/  STS [R48], R31 ;  /* 0x0000001f30007388 */ /* 0x001fe80000000800 */
[----:B------:R-:W0:Y:S02]  /*3ff0*/  LDS R21, [R15+0x100] ;  /* 0x000100000f157984 */ /* 0x000e240000000800 */
[----:B0-----:R-:W-:-:S04]  /*4000*/  SHF.R.U32.HI R28, RZ, R34, R21 ;  /* 0x00000022ff1c7219 */ /* 0x001fc80000011615 */
[----:B------:R-:W-:-:S04]  /*4010*/  LOP3.LUT R30, R28, 0x3, RZ, 0xc0, !PT ;  /* 0x000000031c1e7812 */ /* 0x000fc800078ec0ff */
[----:B------:R-:W-:-:S05]  /*4020*/  IADD3 R12, P0, PT, R30, R12, RZ ;  /* 0x0000000c1e0c7210 */ /* 0x000fca0007f1e0ff */
[----:B------:R-:W-:-:S05]  /*4030*/  IMAD.X R13, RZ, RZ, R13, P0 ;  /* 0x000000ffff0d7224 */ /* 0x000fca00000e060d */
[----:B------:R-:W2:Y:S01]  /*4040*/  LD.E.U8 R12, desc[UR36][R12.64] ;  /* 0x000000240c0c7980 */ /* 0x000ea2000c101100 */
[----:B------:R-:W-:Y:S02]  /*4050*/  IMAD.SHL.U32 R28, R28, 0x4, RZ ;  /* 0x000000041c1c7824 */ /* 0x000fe400078e00ff */
[----:B------:R-:W-:Y:S02]  /*4060*/  IMAD R30, R39, 0x4, R30 ;  /* 0x00000004271e7824 */ /* 0x000fe400078e021e */
[----:B------:R-:W-:Y:S01]  /*4070*/  VIADD R14, R14, 0x60 ;  /* 0x000000600e0e7836 */ /* 0x000fe20000000000 */
        /* <DEDUP_REMOVED lines=8> */
[----:B------:R-:W-:Y:S02]  /*4100*/  SHF.R.U32.HI R29, RZ, 0x5, R14 ;  /* 0x00000005ff1d7819 */ /* 0x000fe4000001160e */
[----:B------:R-:W-:-:S03]  /*4110*/  IADD3 R30, PT, PT, R30, R31, RZ ;  /* 0x0000001f1e1e7210 */ /* 0x000fc60007ffe0ff */
[----:B------:R-:W-:-:S04]  /*4120*/  IMAD.WIDE.U32 R12, R29, 0x4, R4 ;  /* 0x000000041d0c7825 */ /* 0x000fc800078e0004 */
[C---:B------:R-:W-:Y:S02]  /*4130*/  IMAD R44, R30.reuse, 0x4, R17 ;  /* 0x000000041e2c7824 */ /* 0x040fe400078e0211 */
[----:B------:R-:W-:-:S03]  /*4140*/  IMAD R30, R30, 0x4, R16 ;  /* 0x000000041e1e7824 */ /* 0x000fc600078e0210 */
        /* <DEDUP_REMOVED lines=13> */
[----:B------:R-:W-:-:S03]  /*4220*/  IMAD.IADD R29, R27, 0x1, R28 ;  /* 0x000000011b1d7824 */ /* 0x000fc600078e021c */
[----:B------:R-:W-:Y:S01]  /*4230*/  IADD3 R21, PT, PT, R33, R14, RZ ;  /* 0x0000000e21157210 */ /* 0x000fe20007ffe0ff */
[----:B------:R-:W-:Y:S01]  /*4240*/  IMAD.IADD R14, R9, 0x1, R14 ;  /* 0x00000001090e7824 */ /* 0x000fe200078e020e */
[----:B------:R-:W-:Y:S01]  /*4250*/  ISETP.GE.U32.AND P0, PT, R11, R18, PT ;  /* 0x000000120b00720c */ /* 0x000fe20003f06070 */
[----:B------:R-:W-:Y:S04]  /*4260*/  LDS.U8 R29, [R29+0x10] ;  /* 0x000010001d1d7984 */ /* 0x000fe80000000000 */
[----:B------:R-:W-:Y:S04]  /*4270*/  LDS R21, [R21] ;  /* 0x0000000015157984 */ /* 0x000fe80000000800 */
[----:B------:R-:W2:Y:S02]  /*4280*/  LDS R14, [R14] ;  /* 0x000000000e0e7984 */ /* 0x000ea40000000800 */
[----:B--2---:R-:W-:-:S05]  /*4290*/  IADD3 R28, PT, PT, R14, R21, R12 ;  /* 0x000000150e1c7210 */ /* 0x004fca0007ffe00c */
[----:B------:R-:W-:-:S04]  /*42a0*/  IMAD.IADD R28, R28, 0x1, R29 ;  /* 0x000000011c1c7824 */ /* 0x000fc800078e021d */
[C---:B------:R-:W-:Y:S02]  /*42b0*/  IMAD R12, R28.reuse, 0x4, R17 ;  /* 0x000000041c0c7824 */ /* 0x040fe400078e0211 */
[----:B------:R-:W-:-:S03]  /*42c0*/  IMAD R13, R28, 0x4, R16 ;  /* 0x000000041c0d7824 */ /* 0x000fc600078e0210 */
[----:B------:R-:W-:Y:S04]  /*42d0*/  STS [R12], R15 ;  /* 0x0000000f0c007388 */ /* 0x000fe80000000800 */
[----:B------:R-:W0:Y:S04]  /*42e0*/  LDS R20, [R20+0x180] ;  /* 0x0001800014147984 */ /* 0x000e280000000800 */
[----:B0-----:R0:W-:Y:S01]  /*42f0*/  STS [R13], R20 ;  /* 0x000000140d007388 */ /* 0x0011e20000000800 */
[----:B------:R-:W-:Y:S05]  /*4300*/  @!P0 BRA `(.L_x_51) ;  /* 0xfffffff8005c8947 */ /* 0x000fea000383ffff */
.L_x_48:
[----:B------:R-:W-:Y:S05]  /*4310*/  BSYNC.RECONVERGENT B0 ;  /* 0x0000000000007941 */ /* 0x000fea0003800200 */
.L_x_47:
[----:B------:R-:W-:Y:S01]  /*4320*/  IADD3 R34, PT, PT, R34, 0x2, RZ ;  /* 0x0000000222227810 */ /* 0x000fe20007ffe0ff */
[----:B------:R-:W-:Y:S01]  /*4330*/  BAR.SYNC.DEFER_BLOCKING 0x0 ;  /* 0x0000000000007b1d */ /* 0x000fe20000010000 */
[----:B01-3--:R-:W-:Y:S02]  /*4340*/  IMAD.MOV.U32 R13, RZ, RZ, R42 ;  /* 0x000000ffff0d7224 */ /* 0x00bfe400078e002a */
[----:B------:R-:W-:Y:S01]  /*4350*/  ISETP.GE.U32.AND P0, PT, R34, 0x20, PT ;  /* 0x000000202200780c */ /* 0x000fe20003f06070 */
[----:B--2-4-:R-:W-:-:S12]  /*4360*/  IMAD.MOV.U32 R28, RZ, RZ, R40 ;  /* 0x000000ffff1c7224 */ /* 0x014fd800078e0028 */
[----:B------:R-:W-:Y:S05]  /*4370*/  @!P0 BRA `(.L_x_52) ;  /* 0xffffffc800488947 */ /* 0x000fea000383ffff */
[----:B------:R-:W0:Y:S08]  /*4380*/  LDC R13, c[0x0][0x398] ;  /* 0x0000e600ff0d7b82 */ /* 0x000e300000000800 */
[----:B------:R-:W1:Y:S01]  /*4390*/  LDC R15, c[0x0][0x39c] ;  /* 0x0000e700ff0f7b82 */ /* 0x000e620000000800 */
[----:B0-----:R-:W-:-:S04]  /*43a0*/  ISETP.GE.U32.AND P0, PT, R19, R13, PT ;  /* 0x0000000d1300720c */ /* 0x001fc80003f06070 */
[----:B------:R-:W-:-:S13]  /*43b0*/  ISETP.LT.U32.OR P0, PT, R22, R13, P0 ;  /* 0x0000000d1600720c */ /* 0x000fda0000701470 */
[----:B------:R-:W0:Y:S08]  /*43c0*/  @!P0 LDC.64 R2, c[0x0][0x390] ;  /* 0x0000e400ff028b82 */ /* 0x000e300000000a00 */
[----:B------:R-:W2:Y:S01]  /*43d0*/  @!P0 LDC.64 R8, c[0x0][0x388] ;  /* 0x0000e200ff088b82 */ /* 0x000ea20000000a00 */
[----:B0-----:R-:W-:-:S05]  /*43e0*/  @!P0 IMAD.WIDE.U32 R2, R25, 0x8, R2 ;  /* 0x0000000819028825 */ /* 0x001fca00078e0002 */
[----:B------:R0:W3:Y:S01]  /*43f0*/  @!P0 LDG.E.64 R6, desc[UR36][R2.64] ;  /* 0x0000002402068981 */ /* 0x0000e2000c1e1b00 */
[----:B------:R-:W-:Y:S02]  /*4400*/  @!P0 IMAD R11, R13, 0x4, R16 ;  /* 0x000000040d0b8824 */ /* 0x000fe400078e0210 */
[----:B--2---:R-:W-:-:S04]  /*4410*/  @!P0 IMAD.WIDE.U32 R8, R25, 0x8, R8 ;  /* 0x0000000819088825 */ /* 0x004fc800078e0008 */
[----:B------:R-:W3:Y:S01]  /*4420*/  @!P0 LDS R11, [R11+-0x4] ;  /* 0xfffffc000b0b8984 */ /* 0x000ee20000000800 */
[----:B-1----:R-:W-:Y:S01]  /*4430*/  ISETP.GT.U32.AND P1, PT, R18, R15, PT ;  /* 0x0000000f1200720c */ /* 0x002fe20003f24070 */
[----:B------:R-:W-:-:S03]  /*4440*/  @!P0 IMAD R0, R13, 0x4, R40 ;  /* 0x000000040d008824 */ /* 0x000fc600078e0228 */
[----:B------:R-:W-:-:S13]  /*4450*/  ISETP.GT.U32.OR P1, PT, R19, R15, !P1 ;  /* 0x0000000f1300720c */ /* 0x000fda0004f24470 */
[----:B0-----:R-:W0:Y:S01]  /*4460*/  @!P1 LDC.64 R2, c[0x0][0x390] ;  /* 0x0000e400ff029b82 */ /* 0x001e220000000a00 */
[----:B---3--:R1:W-:Y:S04]  /*4470*/  @!P0 ST.E desc[UR36][R6.64], R11 ;  /* 0x0000000b06008985 */ /* 0x0083e8000c101924 */
[----:B------:R-:W2:Y:S01]  /*4480*/  @!P0 LDG.E.64 R8, desc[UR36][R8.64] ;  /* 0x0000002408088981 */ /* 0x000ea2000c1e1b00 */
[----:B0-----:R-:W-:-:S03]  /*4490*/  @!P1 IMAD.WIDE.U32 R2, R25, 0x8, R2 ;  /* 0x0000000819029825 */ /* 0x001fc600078e0002 */
[----:B------:R-:W2:Y:S01]  /*44a0*/  @!P0 LDS R13, [R0+-0x4] ;  /* 0xfffffc00000d8984 */ /* 0x000ea20000000800 */
[----:B------:R-:W-:Y:S01]  /*44b0*/  @!P1 IMAD R16, R15, 0x4, R16 ;  /* 0x000000040f109824 */ /* 0x000fe200078e0210 */
[----:B-1----:R-:W0:Y:S02]  /*44c0*/  @!P1 LDC.64 R6, c[0x0][0x388] ;  /* 0x0000e200ff069b82 */ /* 0x002e240000000a00 */
[----:B--2---:R-:W-:Y:S04]  /*44d0*/  @!P0 ST.E desc[UR36][R8.64], R13 ;  /* 0x0000000d08008985 */ /* 0x004fe8000c101924 */
[----:B------:R-:W2:Y:S01]  /*44e0*/  @!P1 LDG.E.64 R2, desc[UR36][R2.64] ;  /* 0x0000002402029981 */ /* 0x000ea2000c1e1b00 */
[----:B0-----:R-:W-:-:S03]  /*44f0*/  @!P1 IMAD.WIDE.U32 R6, R25, 0x8, R6 ;  /* 0x0000000819069825 */ /* 0x001fc600078e0006 */
[----:B------:R-:W2:Y:S01]  /*4500*/  @!P1 LDS R16, [R16] ;  /* 0x0000000010109984 */ /* 0x000ea20000000800 */
[----:B------:R-:W-:-:S03]  /*4510*/  @!P1 IMAD R40, R15, 0x4, R40 ;  /* 0x000000040f289824 */ /* 0x000fc600078e0228 */
[----:B--2---:R-:W-:Y:S04]  /*4520*/  @!P1 ST.E desc[UR36][R2.64+0x4], R16 ;  /* 0x0000041002009985 */ /* 0x004fe8000c101924 */
[----:B------:R-:W2:Y:S01]  /*4530*/  @!P1 LDG.E.64 R6, desc[UR36][R6.64] ;  /* 0x0000002406069981 */ /* 0x000ea2000c1e1b00 */
[----:B------:R-:W-:-:S03]  /*4540*/  MOV R0, 0x8 ;  /* 0x0000000800007802 */ /* 0x000fc60000000f00 */
[----:B------:R-:W2:Y:S01]  /*4550*/  @!P1 LDS R40, [R40] ;  /* 0x0000000028289984 */ /* 0x000ea20000000800 */
[----:B------:R0:W1:Y:S03]  /*4560*/  LDC.64 R8, c[0x4][R0] ;  /* 0x0100000000087b82 */ /* 0x0000660000000a00 */
[----:B-12---:R0:W-:Y:S02]  /*4570*/  @!P1 ST.E desc[UR36][R6.64+0x4], R40 ;  /* 0x0000042806009985 */ /* 0x0061e4000c101924 */
[----:B------:R-:W-:-:S07]  /*4580*/  LEPC R20, `(.L_x_53) ;  /* 0x000000001014794e */ /* 0x000fce0000000000 */
[----:B0-----:R-:W-:Y:S05]  /*4590*/  CALL.ABS.NOINC R8 ;  /* 0x0000000008007343 */ /* 0x001fea0003c00000 */
.L_x_53:
[----:B------:R-:W-:Y:S05]  /*45a0*/  EXIT ;  /* 0x000000000000794d */ /* 0x000fea0003800000 */
.L_x_15:
[----:B------:R-:W-:Y:S02]  /*45b0*/  PLOP3.LUT P6, PT, P6, PT, PT, 0x8, 0x80 ;  /* 0x000000000080781c */ /* 0x000fe400037ce170 */
[----:B------:R-:W-:-:S11]  /*45c0*/  MOV R15, 0xffffffff ;  /* 0xffffffff000f7802 */ /* 0x000fd60000000f00 */
[----:B01234-:R-:W-:Y:S05]  /*45d0*/  WARPSYNC.COLLECTIVE R15, `(.L_x_54) ;  /* 0x000000000f087348 */ /* 0x01ffea0003c00000 */
[----:B------:R-:W-:Y:S01]  /*45e0*/  VOTE.ANY R14, PT, P6 ;  /* 0x00000000000e7806 */ /* 0x000fe200030e0100 */
[----:B01234-:R-:W-:Y:S06]  /*45f0*/  ENDCOLLECTIVE ;  /* 0x000000000000791b */ /* 0x01ffec0003800000 */
.L_x_54:
[----:B------:R-:W-:Y:S05]  /*4600*/  BRA `(.L_x_55) ;  /* 0xffffffc800fc7947 */ /* 0x000fea000383ffff */
.L_x_20:
[----:B------:R-:W-:Y:S01]  /*4610*/  BSSY B2, `(.L_x_56) ;  /* 0x0000007000027945 */ /* 0x000fe20003800000 */
[----:B-----5:R-:W-:Y:S02]  /*4620*/  IMAD.MOV.U32 R13, RZ, RZ, R28 ;  /* 0x000000ffff0d7224 */ /* 0x020fe400078e001c */
[----:B------:R-:W-:Y:S02]  /*4630*/  IMAD.MOV.U32 R12, RZ, RZ, 0x1 ;  /* 0x00000001ff0c7424 */ /* 0x000fe400078e00ff */
[----:B------:R-:W-:-:S07]  /*4640*/  IMAD.MOV.U32 R11, RZ, RZ, RZ ;  /* 0x000000ffff0b7224 */ /* 0x000fce00078e00ff */
[----:B------:R-:W-:Y:S05]  /*4650*/  WARPSYNC.COLLECTIVE R15, `(.L_x_57) ;  /* 0x000000000f087348 */ /* 0x000fea0003c00000 */
[----:B------:R0:W1:Y:S02]  /*4660*/  SHFL.UP P6, R14, R13, R12, R11 ;  /* 0x0400000c0d0e7389 */ /* 0x00006400000c000b */
[----:B01----:R-:W-:Y:S05]  /*4670*/  ENDCOLLECTIVE ;  /* 0x000000000000791b */ /* 0x003fea0003800000 */
.L_x_57:
[----:B------:R-:W-:Y:S05]  /*4680*/  BSYNC B2 ;  /* 0x0000000000027941 */ /* 0x000fea0003800000 */
.L_x_56:
[----:B------:R-:W-:Y:S01]  /*4690*/  SEL R13, R14, RZ, P1 ;  /* 0x000000ff0e0d7207 */ /* 0x000fe20000800000 */
[----:B------:R-:W-:Y:S01]  /*46a0*/  BSSY B2, `(.L_x_58) ;  /* 0x0000007000027945 */ /* 0x000fe20003800000 */
[----:B------:R-:W-:Y:S02]  /*46b0*/  IMAD.MOV.U32 R12, RZ, RZ, 0x2 ;  /* 0x00000002ff0c7424 */ /* 0x000fe400078e00ff */
[----:B------:R-:W-:Y:S02]  /*46c0*/  IMAD.MOV.U32 R11, RZ, RZ, RZ ;  /* 0x000000ffff0b7224 */ /* 0x000fe400078e00ff */
[----:B------:R-:W-:-:S07]  /*46d0*/  IMAD.IADD R13, R28, 0x1, R13 ;  /* 0x000000011c0d7824 */ /* 0x000fce00078e020d */
[----:B------:R-:W-:Y:S05]  /*46e0*/  WARPSYNC.COLLECTIVE R15, `(.L_x_59) ;  /* 0x000000000f087348 */ /* 0x000fea0003c00000 */
[----:B------:R0:W1:Y:S02]  /*46f0*/  SHFL.UP P6, R14, R13, R12, R11 ;  /* 0x0400000c0d0e7389 */ /* 0x00006400000c000b */
[----:B01----:R-:W-:Y:S05]  /*4700*/  ENDCOLLECTIVE ;  /* 0x000000000000791b */ /* 0x003fea0003800000 */
.L_x_59:
[----:B------:R-:W-:Y:S05]  /*4710*/  BSYNC B2 ;  /* 0x0000000000027941 */ /* 0x000fea0003800000 */
.L_x_58:
[----:B------:R-:W-:Y:S01]  /*4720*/  SEL R14, R14, RZ, P2 ;  /* 0x000000ff0e0e7207 */ /* 0x000fe20001000000 */
[----:B------:R-:W-:Y:S01]  /*4730*/  BSSY B2, `(.L_x_60) ;  /* 0x0000008000027945 */ /* 0x000fe20003800000 */
[----:B------:R-:W-:Y:S02]  /*4740*/  IMAD.MOV.U32 R12, RZ, RZ, 0x4 ;  /* 0x00000004ff0c7424 */ /* 0x000fe400078e00ff */
[----:B------:R-:W-:Y:S01]  /*4750*/  IADD3 R20, PT, PT, R13, R14, RZ ;  /* 0x0000000e0d147210 */ /* 0x000fe20007ffe0ff */
[----:B------:R-:W-:-:S04]  /*4760*/  IMAD.MOV.U32 R11, RZ, RZ, RZ ;  /* 0x000000ffff0b7224 */ /* 0x000fc800078e00ff */
[----:B------:R-:W-:-:S07]  /*4770*/  IMAD.MOV.U32 R13, RZ, RZ, R20 ;  /* 0x000000ffff0d7224 */ /* 0x000fce00078e0014 */
[----:B------:R-:W-:Y:S05]  /*4780*/  WARPSYNC.COLLECTIVE R15, `(.L_x_61) ;  /* 0x000000000f087348 */ /* 0x000fea0003c00000 */
[----:B------:R0:W1:Y:S02]  /*4790*/  SHFL.UP P6, R14, R13, R12, R11 ;  /* 0x0400000c0d0e7389 */ /* 0x00006400000c000b */
[----:B01----:R-:W-:Y:S05]  /*47a0*/  ENDCOLLECTIVE ;  /* 0x000000000000791b */ /* 0x003fea0003800000 */
.L_x_61:
[----:B------:R-:W-:Y:S05]  /*47b0*/  BSYNC B2 ;  /* 0x0000000000027941 */ /* 0x000fea0003800000 */
.L_x_60:
[----:B------:R-:W-:Y:S01]  /*47c0*/  SEL R11, R14, RZ, P3 ;  /* 0x000000ff0e0b7207 */ /* 0x000fe20001800000 */
[----:B------:R-:W-:Y:S01]  /*47d0*/  BSSY B2, `(.L_x_62) ;  /* 0x0000008000027945 */ /* 0x000fe20003800000 */
[----:B------:R-:W-:-:S03]  /*47e0*/  IMAD.MOV.U32 R12, RZ, RZ, 0x8 ;  /* 0x00000008ff0c7424 */ /* 0x000fc600078e00ff */
[----:B------:R-:W-:Y:S02]  /*47f0*/  IMAD.IADD R30, R20, 0x1, R11 ;  /* 0x00000001141e7824 */ /* 0x000fe400078e020b */
[----:B------:R-:W-:Y:S02]  /*4800*/  HFMA2 R11, -RZ, RZ, 0, 0 ;  /* 0x00000000ff0b7431 */ /* 0x000fe400000001ff */
[----:B------:R-:W-:-:S07]  /*4810*/  IMAD.MOV.U32 R13, RZ, RZ, R30 ;  /* 0x000000ffff0d7224 */ /* 0x000fce00078e001e */
[----:B------:R-:W-:Y:S05]  /*4820*/  WARPSYNC.COLLECTIVE R15, `(.L_x_63) ;  /* 0x000000000f087348 */ /* 0x000fea0003c00000 */
[----:B------:R0:W1:Y:S02]  /*4830*/  SHFL.UP P6, R14, R13, R12, R11 ;  /* 0x0400000c0d0e7389 */ /* 0x00006400000c000b */
[----:B01----:R-:W-:Y:S05]  /*4840*/  ENDCOLLECTIVE ;  /* 0x000000000000791b */ /* 0x003fea0003800000 */
.L_x_63:
[----:B------:R-:W-:Y:S05]  /*4850*/  BSYNC B2 ;  /* 0x0000000000027941 */ /* 0x000fea0003800000 */
.L_x_62:
[----:B------:R-:W-:Y:S01]  /*4860*/  SEL R11, R14, RZ, P4 ;  /* 0x000000ff0e0b7207 */ /* 0x000fe20002000000 */
[----:B------:R-:W-:Y:S01]  /*4870*/  BSSY B2, `(.L_x_64) ;  /* 0x0000008000027945 */ /* 0x000fe20003800000 */
[----:B------:R-:W-:-:S03]  /*4880*/  IMAD.MOV.U32 R12, RZ, RZ, 0x10 ;  /* 0x00000010ff0c7424 */ /* 0x000fc600078e00ff */
[----:B------:R-:W-:Y:S02]  /*4890*/  IMAD.IADD R44, R30, 0x1, R11 ;  /* 0x000000011e2c7824 */ /* 0x000fe400078e020b */
[----:B------:R-:W-:Y:S02]  /*48a0*/  IMAD.MOV.U32 R11, RZ, RZ, RZ ;  /* 0x000000ffff0b7224 */ /* 0x000fe400078e00ff */
[----:B------:R-:W-:-:S07]  /*48b0*/  IMAD.MOV.U32 R13, RZ, RZ, R44 ;  /* 0x000000ffff0d7224 */ /* 0x000fce00078e002c */
[----:B------:R-:W-:Y:S05]  /*48c0*/  WARPSYNC.COLLECTIVE R15, `(.L_x_65) ;  /* 0x000000000f087348 */ /* 0x000fea0003c00000 */
[----:B------:R0:W1:Y:S02]  /*48d0*/  SHFL.UP P6, R14, R13, R12, R11 ;  /* 0x0400000c0d0e7389 */ /* 0x00006400000c000b */
[----:B01----:R-:W-:Y:S05]  /*48e0*/  ENDCOLLECTIVE ;  /* 0x000000000000791b */ /* 0x003fea0003800000 */
.L_x_65:
[----:B------:R-:W-:Y:S05]  /*48f0*/  BSYNC B2 ;  /* 0x0000000000027941 */ /* 0x000fea0003800000 */
.L_x_64:
[----:B------:R-:W-:Y:S05]  /*4900*/  BRA `(.L_x_66) ;  /* 0xffffffc800e07947 */ /* 0x000fea000383ffff */
.L_x_21:
[----:B------:R-:W-:Y:S01]  /*4910*/  BSSY B2, `(.L_x_67) ;  /* 0x0000006000027945 */ /* 0x000fe20003800000 */
[----:B------:R-:W-:Y:S01]  /*4920*/  PLOP3.LUT P6, PT, P6, PT, PT, 0x8, 0x80 ;  /* 0x000000000080781c */ /* 0x000fe200037ce170 */
[----:B------:R-:W-:-:S12]  /*4930*/  IMAD.MOV.U32 R15, RZ, RZ, -0x1 ;  /* 0xffffffffff0f7424 */ /* 0x000fd800078e00ff */
[----:B------:R-:W-:Y:S05]  /*4940*/  WARPSYNC.COLLECTIVE R15, `(.L_x_68) ;  /* 0x000000000f087348 */ /* 0x000fea0003c00000 */
[----:B------:R-:W-:Y:S01]  /*4950*/  VOTE.ANY R14, PT, P6 ;  /* 0x00000000000e7806 */ /* 0x000fe200030e0100 */
[----:B------:R-:W-:Y:S06]  /*4960*/  ENDCOLLECTIVE ;  /* 0x000000000000791b */ /* 0x000fec0003800000 */
.L_x_68:
[----:B------:R-:W-:Y:S05]  /*4970*/  BSYNC B2 ;  /* 0x0000000000027941 */ /* 0x000fea0003800000 */
.L_x_67:
[----:B------:R-:W-:Y:S05]  /*4980*/  BRA `(.L_x_69) ;  /* 0xffffffcc00147947 */ /* 0x000fea000383ffff */
.L_x_22:
[----:B------:R-:W-:Y:S01]  /*4990*/  HFMA2 R12, -RZ, RZ, 0, 5.9604644775390625e-08 ;  /* 0x00000001ff0c7431 */ /* 0x000fe200000001ff */
[----:B------:R-:W-:Y:S01]  /*49a0*/  BSSY B2, `(.L_x_70) ;  /* 0x0000006000027945 */ /* 0x000fe20003800000 */
[----:B-----5:R-:W-:Y:S02]  /*49b0*/  IMAD.MOV.U32 R13, RZ, RZ, R30 ;  /* 0x000000ffff0d7224 */ /* 0x020fe400078e001e */
[----:B------:R-:W-:-:S07]  /*49c0*/  IMAD.MOV.U32 R11, RZ, RZ, RZ ;  /* 0x000000ffff0b7224 */ /* 0x000fce00078e00ff */
[----:B------:R-:W-:Y:S05]  /*49d0*/  WARPSYNC.COLLECTIVE R15, `(.L_x_71) ;  /* 0x000000000f087348 */ /* 0x000fea0003c00000 */
[----:B------:R0:W1:Y:S02]  /*49e0*/  SHFL.UP P6, R14, R13, R12, R11 ;  /* 0x0400000c0d0e7389 */ /* 0x00006400000c000b */
[----:B01----:R-:W-:Y:S05]  /*49f0*/  ENDCOLLECTIVE ;  /* 0x000000000000791b */ /* 0x003fea0003800000 */
.L_x_71:
[----:B------:R-:W-:Y:S05]  /*4a00*/  BSYNC B2 ;  /* 0x0000000000027941 */ /* 0x000fea0003800000 */
.L_x_70:
        /* <DEDUP_REMOVED lines=8> */
.L_x_73:
[----:B------:R-:W-:Y:S05]  /*4a90*/  BSYNC B2 ;  /* 0x0000000000027941 */ /* 0x000fea0003800000 */
.L_x_72:
[----:B------:R-:W-:Y:S01]  /*4aa0*/  SEL R14, R14, RZ, P2 ;  /* 0x000000ff0e0e7207 */ /* 0x000fe20001000000 */
[----:B------:R-:W-:Y:S01]  /*4ab0*/  BSSY B2, `(.L_x_74) ;  /* 0x0000008000027945 */ /* 0x000fe20003800000 */
[----:B------:R-:W-:Y:S01]  /*4ac0*/  MOV R12, 0x4 ;  /* 0x00000004000c7802 */ /* 0x000fe20000000f00 */
[----:B------:R-:W-:Y:S02]  /*4ad0*/  IMAD.MOV.U32 R11, RZ, RZ, RZ ;  /* 0x000000ffff0b7224 */ /* 0x000fe400078e00ff */
[----:B------:R-:W-:-:S04]  /*4ae0*/  IMAD.IADD R44, R13, 0x1, R14 ;  /* 0x000000010d2c7824 */ /* 0x000fc800078e020e */
[----:B------:R-:W-:-:S07]  /*4af0*/  IMAD.MOV.U32 R13, RZ, RZ, R44 ;  /* 0x000000ffff0d7224 */ /* 0x000fce00078e002c */
[----:B------:R-:W-:Y:S05]  /*4b00*/  WARPSYNC.COLLECTIVE R15, `(.L_x_75) ;  /* 0x000000000f087348 */ /* 0x000fea0003c00000 */
[----:B------:R0:W1:Y:S02]  /*4b10*/  SHFL.UP P6, R14, R13, R12, R11 ;  /* 0x0400000c0d0e7389 */ /* 0x00006400000c000b */
[----:B01----:R-:W-:Y:S05]  /*4b20*/  ENDCOLLECTIVE ;  /* 0x000000000000791b */ /* 0x003fea0003800000 */
.L_x_75:
[----:B------:R-:W-:Y:S05]  /*4b30*/  BSYNC B2 ;  /* 0x0000000000027941 */ /* 0x000fea0003800000 */
.L_x_74:
        /* <DEDUP_REMOVED lines=9> */
.L_x_77:
[----:B------:R-:W-:Y:S05]  /*4bd0*/  BSYNC B2 ;  /* 0x0000000000027941 */ /* 0x000fea0003800000 */
.L_x_76:
[----:B------:R-:W-:Y:S01]  /*4be0*/  SEL R11, R14, RZ, P4 ;  /* 0x000000ff0e0b7207 */ /* 0x000fe20002000000 */
[----:B------:R-:W-:Y:S01]  /*4bf0*/  BSSY B2, `(.L_x_78) ;  /* 0x0000008000027945 */ /* 0x000fe20003800000 */
[----:B------:R-:W-:-:S03]  /*4c00*/  IMAD.MOV.U32 R12, RZ, RZ, 0x10 ;  /* 0x00000010ff0c7424 */ /* 0x000fc600078e00ff */
[----:B------:R-:W-:Y:S02]  /*4c10*/  IMAD.IADD R48, R46, 0x1, R11 ;  /* 0x000000012e307824 */ /* 0x000fe400078e020b */
[----:B------:R-:W-:-:S03]  /*4c20*/  IMAD.MOV.U32 R11, RZ, RZ, RZ ;  /* 0x000000ffff0b7224 */ /* 0x000fc600078e00ff */
[----:B------:R-:W-:-:S07]  /*4c30*/  MOV R13, R48 ;  /* 0x00000030000d7202 */ /* 0x000fce0000000f00 */
[----:B------:R-:W-:Y:S05]  /*4c40*/  WARPSYNC.COLLECTIVE R15, `(.L_x_79) ;  /* 0x000000000f087348 */ /* 0x000fea0003c00000 */
[----:B------:R0:W1:Y:S02]  /*4c50*/  SHFL.UP P6, R14, R13, R12, R11 ;  /* 0x0400000c0d0e7389 */ /* 0x00006400000c000b */
[----:B01----:R-:W-:Y:S05]  /*4c60*/  ENDCOLLECTIVE ;  /* 0x000000000000791b */ /* 0x003fea0003800000 */
.L_x_79:
[----:B------:R-:W-:Y:S05]  /*4c70*/  BSYNC B2 ;  /* 0x0000000000027941 */ /* 0x000fea0003800000 */
.L_x_78:
[----:B------:R-:W-:Y:S05]  /*4c80*/  BRA `(.L_x_80) ;  /* 0xffffffc800dc7947 */ /* 0x000fea000383ffff */
.L_x_23:
[----:B------:R-:W-:Y:S01]  /*4c90*/  BSSY B2, `(.L_x_81) ;  /* 0x0000006000027945 */ /* 0x000fe20003800000 */
[----:B------:R-:W-:Y:S01]  /*4ca0*/  PLOP3.LUT P6, PT, P6, PT, PT, 0x8, 0x80 ;  /* 0x000000000080781c */ /* 0x000fe200037ce170 */
[----:B------:R-:W-:-:S12]  /*4cb0*/  IMAD.MOV.U32 R15, RZ, RZ, -0x1 ;  /* 0xffffffffff0f7424 */ /* 0x000fd800078e00ff */
[----:B0-----:R-:W-:Y:S05]  /*4cc0*/  WARPSYNC.COLLECTIVE R15, `(.L_x_82) ;  /* 0x000000000f087348 */ /* 0x001fea0003c00000 */
[----:B------:R-:W-:Y:S01]  /*4cd0*/  VOTE.ANY R14, PT, P6 ;  /* 0x00000000000e7806 */ /* 0x000fe200030e0100 */
[----:B0-----:R-:W-:Y:S06]  /*4ce0*/  ENDCOLLECTIVE ;  /* 0x000000000000791b */ /* 0x001fec0003800000 */
.L_x_82:
[----:B------:R-:W-:Y:S05]  /*4cf0*/  BSYNC B2 ;  /* 0x0000000000027941 */ /* 0x000fea0003800000 */
.L_x_81:
[----:B------:R-:W-:Y:S05]  /*4d00*/  BRA `(.L_x_83) ;  /* 0xffffffc800f87947 */ /* 0x000fea000383ffff */
.L_x_24:
[----:B------:R-:W-:Y:S01]  /*4d10*/  BSSY B2, `(.L_x_84) ;  /* 0x0000007000027945 */ /* 0x000fe20003800000 */
[----:B-----5:R-:W-:Y:S02]  /*4d20*/  IMAD.MOV.U32 R13, RZ, RZ, R30 ;  /* 0x000000ffff0d7224 */ /* 0x020fe400078e001e */
[----:B------:R-:W-:Y:S02]  /*4d30*/  IMAD.MOV.U32 R12, RZ, RZ, 0x1 ;  /* 0x00000001ff0c7424 */ /* 0x000fe400078e00ff */
[----:B------:R-:W-:-:S07]  /*4d40*/  IMAD.MOV.U32 R11, RZ, RZ, RZ ;  /* 0x000000ffff0b7224 */ /* 0x000fce00078e00ff */
[----:B0-----:R-:W-:Y:S05]  /*4d50*/  WARPSYNC.COLLECTIVE R15, `(.L_x_85) ;  /* 0x000000000f087348 */ /* 0x001fea0003c00000 */
[----:B------:R1:W2:Y:S02]  /*4d60*/  SHFL.UP P6, R14, R13, R12, R11 ;  /* 0x0400000c0d0e7389 */ /* 0x0002a400000c000b */
[----:B012---:R-:W-:Y:S05]  /*4d70*/  ENDCOLLECTIVE ;  /* 0x000000000000791b */ /* 0x007fea0003800000 */
.L_x_85:
[----:B------:R-:W-:Y:S05]  /*4d80*/  BSYNC B2 ;  /* 0x0000000000027941 */ /* 0x000fea0003800000 */
.L_x_84:
[----:B------:R-:W-:Y:S01]  /*4d90*/  SEL R13, R14, RZ, P1 ;  /* 0x000000ff0e0d7207 */ /* 0x000fe20000800000 */
[----:B------:R-:W-:Y:S01]  /*4da0*/  BSSY B2, `(.L_x_86) ;  /* 0x0000007000027945 */ /* 0x000fe20003800000 */
[----:B------:R-:W-:Y:S02]  /*4db0*/  IMAD.MOV.U32 R12, RZ, RZ, 0x2 ;  /* 0x00000002ff0c7424 */ /* 0x000fe400078e00ff */
[----:B------:R-:W-:Y:S01]  /*4dc0*/  IADD3 R13, PT, PT, R30, R13, RZ ;  /* 0x0000000d1e0d7210 */ /* 0x000fe20007ffe0ff */
[----:B------:R-:W-:-:S07]  /*4dd0*/  IMAD.MOV.U32 R11, RZ, RZ, RZ ;  /* 0x000000ffff0b7224 */ /* 0x000fce00078e00ff */
[----:B------:R-:W-:Y:S05]  /*4de0*/  WARPSYNC.COLLECTIVE R15, `(.L_x_87) ;  /* 0x000000000f087348 */ /* 0x000fea0003c00000 */
[----:B------:R0:W1:Y:S02]  /*4df0*/  SHFL.UP P6, R14, R13, R12, R11 ;  /* 0x0400000c0d0e7389 */ /* 0x00006400000c000b */
[----:B01----:R-:W-:Y:S05]  /*4e00*/  ENDCOLLECTIVE ;  /* 0x000000000000791b */ /* 0x003fea0003800000 */
.L_x_87:
[----:B------:R-:W-:Y:S05]  /*4e10*/  BSYNC B2 ;  /* 0x0000000000027941 */ /* 0x000fea0003800000 */
.L_x_86:
[----:B------:R-:W-:Y:S01]  /*4e20*/  SEL R14, R14, RZ, P2 ;  /* 0x000000ff0e0e7207 */ /* 0x000fe20001000000 */
[----:B------:R-:W-:Y:S01]  /*4e30*/  BSSY B2, `(.L_x_88) ;  /* 0x0000008000027945 */ /* 0x000fe20003800000 */
[----:B------:R-:W-:Y:S02]  /*4e40*/  IMAD.MOV.U32 R12, RZ, RZ, 0x4 ;  /* 0x00000004ff0c7424 */ /* 0x000fe400078e00ff */
[----:B------:R-:W-:Y:S02]  /*4e50*/  IMAD.MOV.U32 R11, RZ, RZ, RZ ;  /* 0x000000ffff0b7224 */ /* 0x000fe400078e00ff */
[----:B------:R-:W-:-:S04]  /*4e60*/  IMAD.IADD R44, R13, 0x1, R14 ;  /* 0x000000010d2c7824 */ /* 0x000fc800078e020e */
[----:B------:R-:W-:-:S07]  /*4e70*/  IMAD.MOV.U32 R13, RZ, RZ, R44 ;  /* 0x000000ffff0d7224 */ /* 0x000fce00078e002c */
[----:B------:R-:W-:Y:S05]  /*4e80*/  WARPSYNC.COLLECTIVE R15, `(.L_x_89) ;  /* 0x000000000f087348 */ /* 0x000fea0003c00000 */
[----:B------:R0:W1:Y:S02]  /*4e90*/  SHFL.UP P6, R14, R13, R12, R11 ;  /* 0x0400000c0d0e7389 */ /* 0x00006400000c000b */
[----:B01----:R-:W-:Y:S05]  /*4ea0*/  ENDCOLLECTIVE ;  /* 0x000000000000791b */ /* 0x003fea0003800000 */
.L_x_89:
[----:B------:R-:W-:Y:S05]  /*4eb0*/  BSYNC B2 ;  /* 0x0000000000027941 */ /* 0x000fea0003800000 */
.L_x_88:
        /* <DEDUP_REMOVED lines=9> */
.L_x_91:
[----:B------:R-:W-:Y:S05]  /*4f50*/  BSYNC B2 ;  /* 0x0000000000027941 */ /* 0x000fea0003800000 */
.L_x_90:
        /* <DEDUP_REMOVED lines=9> */
.L_x_93:
[----:B------:R-:W-:Y:S05]  /*4ff0*/  BSYNC B2 ;  /* 0x0000000000027941 */ /* 0x000fea0003800000 */
.L_x_92:
[----:B------:R-:W-:Y:S05]  /*5000*/  BRA `(.L_x_94) ;  /* 0xffffffc800bc7947 */ /* 0x000fea000383ffff */
.L_x_25:
[----:B------:R-:W-:Y:S01]  /*5010*/  BSSY B2, `(.L_x_95) ;  /* 0x0000006000027945 */ /* 0x000fe20003800000 */
[----:B------:R-:W-:Y:S01]  /*5020*/  PLOP3.LUT P6, PT, P6, PT, PT, 0x8, 0x80 ;  /* 0x000000000080781c */ /* 0x000fe200037ce170 */
[----:B------:R-:W-:-:S12]  /*5030*/  IMAD.MOV.U32 R15, RZ, RZ, -0x1 ;  /* 0xffffffffff0f7424 */ /* 0x000fd800078e00ff */
[----:B0-----:R-:W-:Y:S05]  /*5040*/  WARPSYNC.COLLECTIVE R15, `(.L_x_96) ;  /* 0x000000000f087348 */ /* 0x001fea0003c00000 */
[----:B------:R-:W-:Y:S01]  /*5050*/  VOTE.ANY R14, PT, P6 ;  /* 0x00000000000e7806 */ /* 0x000fe200030e0100 */
[----:B0-----:R-:W-:Y:S06]  /*5060*/  ENDCOLLECTIVE ;  /* 0x000000000000791b */ /* 0x001fec0003800000 */
.L_x_96:
[----:B------:R-:W-:Y:S05]  /*5070*/  BSYNC B2 ;  /* 0x0000000000027941 */ /* 0x000fea0003800000 */
.L_x_95:
[----:B------:R-:W-:Y:S05]  /*5080*/  BRA `(.L_x_97) ;  /* 0xffffffc800d07947 */ /* 0x000fea000383ffff */
.L_x_26:
[----:B------:R-:W-:Y:S01]  /*5090*/  BSSY B0, `(.L_x_98) ;  /* 0x0000007000007945 */ /* 0x000fe20003800000 */
[----:B-----5:R-:W-:Y:S02]  /*50a0*/  IMAD.MOV.U32 R13, RZ, RZ, R44 ;  /* 0x000000ffff0d7224 */ /* 0x020fe400078e002c */
[----:B------:R-:W-:Y:S02]  /*50b0*/  IMAD.MOV.U32 R12, RZ, RZ, 0x1 ;  /* 0x00000001ff0c7424 */ /* 0x000fe400078e00ff */
[----:B------:R-:W-:-:S07]  /*50c0*/  IMAD.MOV.U32 R11, RZ, RZ, RZ ;  /* 0x000000ffff0b7224 */ /* 0x000fce00078e00ff */
[----:B------:R-:W-:Y:S05]  /*50d0*/  WARPSYNC.COLLECTIVE R15, `(.L_x_99) ;  /* 0x000000000f087348 */ /* 0x000fea0003c00000 */
[----:B------:R0:W1:Y:S02]  /*50e0*/  SHFL.UP P6, R14, R13, R12, R11 ;  /* 0x0400000c0d0e7389 */ /* 0x00006400000c000b */
[----:B01----:R-:W-:Y:S05]  /*50f0*/  ENDCOLLECTIVE ;  /* 0x000000000000791b */ /* 0x003fea0003800000 */
.L_x_99:
[----:B------:R-:W-:Y:S05]  /*5100*/  BSYNC B0 ;  /* 0x0000000000007941 */ /* 0x000fea0003800000 */
.L_x_98:
[----:B------:R-:W-:Y:S01]  /*5110*/  SEL R13, R14, RZ, P4 ;  /* 0x000000ff0e0d7207 */ /* 0x000fe20002000000 */
[----:B------:R-:W-:Y:S01]  /*5120*/  HFMA2 R11, -RZ, RZ, 0, 0 ;  /* 0x00000000ff0b7431 */ /* 0x000fe200000001ff */
[----:B------:R-:W-:Y:S01]  /*5130*/  BSSY B0, `(.L_x_100) ;  /* 0x0000006000007945 */ /* 0x000fe20003800000 */
[----:B------:R-:W-:Y:S02]  /*5140*/  IMAD.MOV.U32 R12, RZ, RZ, 0x2 ;  /* 0x00000002ff0c7424 */ /* 0x000fe400078e00ff */
[----:B------:R-:W-:-:S07]  /*5150*/  IMAD.IADD R13, R44, 0x1, R13 ;  /* 0x000000012c0d7824 */ /* 0x000fce00078e020d */
[----:B------:R-:W-:Y:S05]  /*5160*/  WARPSYNC.COLLECTIVE R15, `(.L_x_101) ;  /* 0x000000000f087348 */ /* 0x000fea0003c00000 */
[----:B------:R0:W1:Y:S02]  /*5170*/  SHFL.UP P6, R14, R13, R12, R11 ;  /* 0x0400000c0d0e7389 */ /* 0x00006400000c000b */
[----:B01----:R-:W-:Y:S05]  /*5180*/  ENDCOLLECTIVE ;  /* 0x000000000000791b */ /* 0x003fea0003800000 */
.L_x_101:
[----:B------:R-:W-:Y:S05]  /*5190*/  BSYNC B0 ;  /* 0x0000000000007941 */ /* 0x000fea0003800000 */
.L_x_100:
        /* <DEDUP_REMOVED lines=9> */
.L_x_103:
[----:B------:R-:W-:Y:S05]  /*5230*/  BSYNC B0 ;  /* 0x0000000000007941 */ /* 0x000fea0003800000 */
.L_x_102:
[----:B------:R-:W-:Y:S01]  /*5240*/  SEL R11, R14, RZ, P2 ;  /* 0x000000ff0e0b7207 */ /* 0x000fe20001000000 */
[----:B------:R-:W-:Y:S01]  /*5250*/  BSSY B0, `(.L_x_104) ;  /* 0x0000008000007945 */ /* 0x000fe20003800000 */
[----:B------:R-:W-:-:S03]  /*5260*/  MOV R12, 0x8 ;  /* 0x00000008000c7802 */ /* 0x000fc60000000f00 */
[----:B------:R-:W-:Y:S02]  /*5270*/  IMAD.IADD R46, R20, 0x1, R11 ;  /* 0x00000001142e7824 */ /* 0x000fe400078e020b */
[----:B------:R-:W-:Y:S02]  /*5280*/  IMAD.MOV.U32 R11, RZ, RZ, RZ ;  /* 0x000000ffff0b7224 */ /* 0x000fe400078e00ff */
[----:B------:R-:W-:-:S07]  /*5290*/  IMAD.MOV.U32 R13, RZ, RZ, R46 ;  /* 0x000000ffff0d7224 */ /* 0x000fce00078e002e */
[----:B------:R-:W-:Y:S05]  /*52a0*/  WARPSYNC.COLLECTIVE R15, `(.L_x_105) ;  /* 0x000000000f087348 */ /* 0x000fea0003c00000 */
[----:B------:R0:W1:Y:S02]  /*52b0*/  SHFL.UP P6, R14, R13, R12, R11 ;  /* 0x0400000c0d0e7389 */ /* 0x00006400000c000b */
[----:B01----:R-:W-:Y:S05]  /*52c0*/  ENDCOLLECTIVE ;  /* 0x000000000000791b */ /* 0x003fea0003800000 */
.L_x_105:
[----:B------:R-:W-:Y:S05]  /*52d0*/  BSYNC B0 ;  /* 0x0000000000007941 */ /* 0x000fea0003800000 */
.L_x_104:
        /* <DEDUP_REMOVED lines=9> */
.L_x_107:
[----:B------:R-:W-:Y:S05]  /*5370*/  BSYNC B0 ;  /* 0x0000000000007941 */ /* 0x000fea0003800000 */
.L_x_106:
[----:B------:R-:W-:Y:S05]  /*5380*/  BRA `(.L_x_108) ;  /* 0xffffffcc00307947 */ /* 0x000fea000383ffff */
.L_x_27:
[----:B------:R-:W-:Y:S01]  /*5390*/  BSSY B0, `(.L_x_109) ;  /* 0x0000006000007945 */ /* 0x000fe20003800000 */
[----:B------:R-:W-:Y:S01]  /*53a0*/  PLOP3.LUT P6, PT, P6, PT, PT, 0x8, 0x80 ;  /* 0x000000000080781c */ /* 0x000fe200037ce170 */
[----:B------:R-:W-:-:S12]  /*53b0*/  IMAD.MOV.U32 R15, RZ, RZ, -0x1 ;  /* 0xffffffffff0f7424 */ /* 0x000fd800078e00ff */
[----:B0-----:R-:W-:Y:S05]  /*53c0*/  WARPSYNC.COLLECTIVE R15, `(.L_x_110) ;  /* 0x000000000f087348 */ /* 0x001fea0003c00000 */
[----:B------:R-:W-:Y:S01]  /*53d0*/  VOTE.ANY R14, PT, P6 ;  /* 0x00000000000e7806 */ /* 0x000fe200030e0100 */
[----:B0-----:R-:W-:Y:S06]  /*53e0*/  ENDCOLLECTIVE ;  /* 0x000000000000791b */ /* 0x001fec0003800000 */
.L_x_110:
[----:B------:R-:W-:Y:S05]  /*53f0*/  BSYNC B0 ;  /* 0x0000000000007941 */ /* 0x000fea0003800000 */
.L_x_109:
[----:B------:R-:W-:Y:S01]  /*5400*/  MOV R15, R14 ;  /* 0x0000000e000f7202 */ /* 0x000fe20000000f00 */
[----:B------:R-:W-:Y:S06]  /*5410*/  BRA `(.L_x_111) ;  /* 0xffffffcc00587947 */ /* 0x000fec000383ffff */
.L_x_28:
[----:B------:R-:W-:Y:S01]  /*5420*/  BSSY B0, `(.L_x_112) ;  /* 0x0000007000007945 */ /* 0x000fe20003800000 */
[----:B0----5:R-:W-:Y:S02]  /*5430*/  IMAD.MOV.U32 R13, RZ, RZ, R44 ;  /* 0x000000ffff0d7224 */ /* 0x021fe400078e002c */
[----:B------:R-:W-:Y:S02]  /*5440*/  IMAD.MOV.U32 R12, RZ, RZ, 0x1 ;  /* 0x00000001ff0c7424 */ /* 0x000fe400078e00ff */
[----:B------:R-:W-:-:S07]  /*5450*/  IMAD.MOV.U32 R11, RZ, RZ, RZ ;  /* 0x000000ffff0b7224 */ /* 0x000fce00078e00ff */
[----:B------:R-:W-:Y:S05]  /*5460*/  WARPSYNC.COLLECTIVE R15, `(.L_x_113) ;  /* 0x000000000f087348 */ /* 0x000fea0003c00000 */
[----:B------:R0:W1:Y:S02]  /*5470*/  SHFL.UP P6, R14, R13, R12, R11 ;  /* 0x0400000c0d0e7389 */ /* 0x00006400000c000b */
[----:B01----:R-:W-:Y:S05]  /*5480*/  ENDCOLLECTIVE ;  /* 0x000000000000791b */ /* 0x003fea0003800000 */
.L_x_113:
[----:B------:R-:W-:Y:S05]  /*5490*/  BSYNC B0 ;  /* 0x0000000000007941 */ /* 0x000fea0003800000 */
.L_x_112:
[----:B------:R-:W-:Y:S01]  /*54a0*/  SEL R13, R14, RZ, P4 ;  /* 0x000000ff0e0d7207 */ /* 0x000fe20002000000 */
[----:B------:R-:W-:Y:S02]  /*54b0*/  IMAD.MOV.U32 R12, RZ, RZ, 0x2 ;  /* 0x00000002ff0c7424 */ /* 0x000fe400078e00ff */
[----:B------:R-:W-:Y:S02]  /*54c0*/  IMAD.MOV.U32 R11, RZ, RZ, RZ ;  /* 0x000000ffff0b7224 */ /* 0x000fe400078e00ff */
[----:B------:R-:W-:-:S07]  /*54d0*/  IMAD.IADD R13, R44, 0x1, R13 ;  /* 0x000000012c0d7824 */ /* 0x000fce00078e020d */
[----:B------:R-:W-:Y:S05]  /*54e0*/  WARPSYNC.COLLECTIVE R15, `(.L_x_114) ;  /* 0x000000000f087348 */ /* 0x000fea0003c00000 */
[----:B------:R0:W1:Y:S02]  /*54f0*/  SHFL.UP P6, R14, R13, R12, R11 ;  /* 0x0400000c0d0e7389 */ /* 0x00006400000c000b */
[----:B01----:R-:W-:Y:S05]  /*5500*/  ENDCOLLECTIVE ;  /* 0x000000000000791b */ /* 0x003fea0003800000 */
.L_x_114:
[----:B------:R-:W-:Y:S01]  /*5510*/  IMAD.MOV.U32 R12, RZ, RZ, 0x4 ;  /* 0x00000004ff0c7424 */ /* 0x000fe200078e00ff */
[----:B------:R-:W-:-:S04]  /*5520*/  SEL R14, R14, RZ, P3 ;  /* 0x000000ff0e0e7207 */ /* 0x000fc80001800000 */
[----:B------:R-:W-:-:S05]  /*5530*/  IADD3 R46, PT, PT, R13, R14, RZ ;  /* 0x0000000e0d2e7210 */ /* 0x000fca0007ffe0ff */
[----:B------:R-:W-:-:S07]  /*5540*/  IMAD.MOV.U32 R13, RZ, RZ, R46 ;  /* 0x000000ffff0d7224 */ /* 0x000fce00078e002e */
[----:B------:R-:W-:Y:S05]  /*5550*/  WARPSYNC.COLLECTIVE R15, `(.L_x_115) ;  /* 0x000000000f087348 */ /* 0x000fea0003c00000 */
[----:B------:R0:W1:Y:S02]  /*5560*/  SHFL.UP P6, R14, R13, R12, R11 ;  /* 0x0400000c0d0e7389 */ /* 0x00006400000c000b */
[----:B01----:R-:W-:Y:S05]  /*5570*/  ENDCOLLECTIVE ;  /* 0x000000000000791b */ /* 0x003fea0003800000 */
.L_x_115:
[----:B------:R-:W-:Y:S01]  /*5580*/  IMAD.MOV.U32 R12, RZ, RZ, 0x8 ;  /* 0x00000008ff0c7424 */ /* 0x000fe200078e00ff */
[----:B------:R-:W-:-:S05]  /*5590*/  SEL R47, R14, RZ, P2 ;  /* 0x000000ff0e2f7207 */ /* 0x000fca0001000000 */
[----:B------:R-:W-:-:S04]  /*55a0*/  IMAD.IADD R48, R46, 0x1, R47 ;  /* 0x000000012e307824 */ /* 0x000fc800078e022f */
[----:B------:R-:W-:-:S07]  /*55b0*/  IMAD.MOV.U32 R13, RZ, RZ, R48 ;  /* 0x000000ffff0d7224 */ /* 0x000fce00078e0030 */
[----:B------:R-:W-:Y:S05]  /*55c0*/  WARPSYNC.COLLECTIVE R15, `(.L_x_116) ;  /* 0x000000000f087348 */ /* 0x000fea0003c00000 */
[----:B------:R0:W1:Y:S02]  /*55d0*/  SHFL.UP P6, R14, R13, R12, R11 ;  /* 0x0400000c0d0e7389 */ /* 0x00006400000c000b */
[----:B01----:R-:W-:Y:S05]  /*55e0*/  ENDCOLLECTIVE ;  /* 0x000000000000791b */ /* 0x003fea0003800000 */
.L_x_116:
[----:B------:R-:W-:Y:S01]  /*55f0*/  IMAD.MOV.U32 R12, RZ, RZ, 0x10 ;  /* 0x00000010ff0c7424 */ /* 0x000fe200078e00ff */
[----:B------:R-:W-:-:S05]  /*5600*/  SEL R47, R14, RZ, P1 ;  /* 0x000000ff0e2f7207 */ /* 0x000fca0000800000 */
[----:B------:R-:W-:-:S05]  /*5610*/  IMAD.IADD R50, R48, 0x1, R47 ;  /* 0x0000000130327824 */ /* 0x000fca00078e022f */
[----:B------:R-:W-:-:S07]  /*5620*/  MOV R13, R50 ;  /* 0x00000032000d7202 */ /* 0x000fce0000000f00 */
[----:B------:R-:W-:Y:S05]  /*5630*/  WARPSYNC.COLLECTIVE R15, `(.L_x_117) ;  /* 0x000000000f087348 */ /* 0x000fea0003c00000 */
[----:B------:R0:W1:Y:S02]  /*5640*/  SHFL.UP P6, R14, R13, R12, R11 ;  /* 0x0400000c0d0e7389 */ /* 0x00006400000c000b */
[----:B01----:R-:W-:Y:S05]  /*5650*/  ENDCOLLECTIVE ;  /* 0x000000000000791b */ /* 0x003fea0003800000 */
.L_x_117:
[----:B------:R-:W-:Y:S05]  /*5660*/  BRA `(.L_x_118) ;  /* 0xffffffcc004c7947 */ /* 0x000fea000383ffff */
.L_x_29:
[----:B------:R-:W-:Y:S01]  /*5670*/  BSSY B0, `(.L_x_119) ;  /* 0x0000006000007945 */ /* 0x000fe20003800000 */
[----:B------:R-:W-:Y:S01]  /*5680*/  PLOP3.LUT P6, PT, P6, PT, PT, 0x8, 0x80 ;  /* 0x000000000080781c */ /* 0x000fe200037ce170 */
[----:B------:R-:W-:-:S12]  /*5690*/  IMAD.MOV.U32 R15, RZ, RZ, -0x1 ;  /* 0xffffffffff0f7424 */ /* 0x000fd800078e00ff */
[----:B0-----:R-:W-:Y:S05]  /*56a0*/  WARPSYNC.COLLECTIVE R15, `(.L_x_120) ;  /* 0x000000000f087348 */ /* 0x001fea0003c00000 */
[----:B------:R-:W-:Y:S01]  /*56b0*/  VOTE.ANY R14, PT, P6 ;  /* 0x00000000000e7806 */ /* 0x000fe200030e0100 */
[----:B0-----:R-:W-:Y:S06]  /*56c0*/  ENDCOLLECTIVE ;  /* 0x000000000000791b */ /* 0x001fec0003800000 */
.L_x_120:
[----:B------:R-:W-:Y:S05]  /*56d0*/  BSYNC B0 ;  /* 0x0000000000007941 */ /* 0x000fea0003800000 */
.L_x_119:
[----:B------:R-:W-:Y:S01]  /*56e0*/  IMAD.MOV.U32 R15, RZ, RZ, R14 ;  /* 0x000000ffff0f7224 */ /* 0x000fe200078e000e */
[----:B------:R-:W-:Y:S06]  /*56f0*/  BRA `(.L_x_121) ;  /* 0xffffffcc00547947 */ /* 0x000fec000383ffff */
.L_x_30:
[----:B------:R-:W-:Y:S01]  /*5700*/  BSSY B0, `(.L_x_122) ;  /* 0x0000007000007945 */ /* 0x000fe20003800000 */
[----:B-----5:R-:W-:Y:S02]  /*5710*/  IMAD.MOV.U32 R13, RZ, RZ, R44 ;  /* 0x000000ffff0d7224 */ /* 0x020fe400078e002c */
[----:B------:R-:W-:Y:S02]  /*5720*/  IMAD.MOV.U32 R12, RZ, RZ, 0x1 ;  /* 0x00000001ff0c7424 */ /* 0x000fe400078e00ff */
[----:B------:R-:W-:-:S07]  /*5730*/  IMAD.MOV.U32 R11, RZ, RZ, RZ ;  /* 0x000000ffff0b7224 */ /* 0x000fce00078e00ff */
[----:B------:R-:W-:Y:S05]  /*5740*/  WARPSYNC.COLLECTIVE R15, `(.L_x_123) ;  /* 0x000000000f087348 */ /* 0x000fea0003c00000 */
[----:B------:R0:W1:Y:S02]  /*5750*/  SHFL.UP P6, R14, R13, R12, R11 ;  /* 0x0400000c0d0e7389 */ /* 0x00006400000c000b */
[----:B01----:R-:W-:Y:S05]  /*5760*/  ENDCOLLECTIVE ;  /* 0x000000000000791b */ /* 0x003fea0003800000 */
.L_x_123:
[----:B------:R-:W-:Y:S05]  /*5770*/  BSYNC B0 ;  /* 0x0000000000007941 */ /* 0x000fea0003800000 */
.L_x_122:
[----:B------:R-:W-:Y:S01]  /*5780*/  SEL R13, R14, RZ, P4 ;  /* 0x000000ff0e0d7207 */ /* 0x000fe20002000000 */
[----:B------:R-:W-:Y:S02]  /*5790*/  IMAD.MOV.U32 R12, RZ, RZ, 0x2 ;  /* 0x00000002ff0c7424 */ /* 0x000fe400078e00ff */
[----:B------:R-:W-:Y:S01]  /*57a0*/  IMAD.MOV.U32 R11, RZ, RZ, RZ ;  /* 0x000000ffff0b7224 */ /* 0x000fe200078e00ff */
[----:B------:R-:W-:-:S07]  /*57b0*/  IADD3 R13, PT, PT, R44, R13, RZ ;  /* 0x0000000d2c0d7210 */ /* 0x000fce0007ffe0ff */
[----:B------:R-:W-:Y:S05]  /*57c0*/  WARPSYNC.COLLECTIVE R15, `(.L_x_124) ;  /* 0x000000000f087348 */ /* 0x000fea0003c00000 */
[----:B------:R0:W1:Y:S02]  /*57d0*/  SHFL.UP P6, R14, R13, R12, R11 ;  /* 0x0400000c0d0e7389 */ /* 0x00006400000c000b */
[----:B01----:R-:W-:Y:S05]  /*57e0*/  ENDCOLLECTIVE ;  /* 0x000000000000791b */ /* 0x003fea0003800000 */
.L_x_124:
[----:B------:R-:W-:Y:S01]  /*57f0*/  IMAD.MOV.U32 R12, RZ, RZ, 0x4 ;  /* 0x00000004ff0c7424 */ /* 0x000fe200078e00ff */
[----:B------:R-:W-:-:S05]  /*5800*/  SEL R14, R14, RZ, P3 ;  /* 0x000000ff0e0e7207 */ /* 0x000fca0001800000 */
[----:B------:R-:W-:-:S04]  /*5810*/  IMAD.IADD R46, R13, 0x1, R14 ;  /* 0x000000010d2e7824 */ /* 0x000fc800078e020e */
[----:B------:R-:W-:-:S07]  /*5820*/  IMAD.MOV.U32 R13, RZ, RZ, R46 ;  /* 0x000000ffff0d7224 */ /* 0x000fce00078e002e */
[----:B------:R-:W-:Y:S05]  /*5830*/  WARPSYNC.COLLECTIVE R15, `(.L_x_125) ;  /* 0x000000000f087348 */ /* 0x000fea0003c00000 */
[----:B------:R0:W1:Y:S02]  /*5840*/  SHFL.UP P6, R14, R13, R12, R11 ;  /* 0x0400000c0d0e7389 */ /* 0x00006400000c000b */
[----:B01----:R-:W-:Y:S05]  /*5850*/  ENDCOLLECTIVE ;  /* 0x000000000000791b */ /* 0x003fea0003800000 */
.L_x_125:
[----:B------:R-:W-:Y:S01]  /*5860*/  IMAD.MOV.U32 R12, RZ, RZ, 0x8 ;  /* 0x00000008ff0c7424 */ /* 0x000fe200078e00ff */
[----:B------:R-:W-:-:S05]  /*5870*/  SEL R47, R14, RZ, P2 ;  /* 0x000000ff0e2f7207 */ /* 0x000fca0001000000 */
[----:B------:R-:W-:-:S05]  /*5880*/  IMAD.IADD R48, R46, 0x1, R47 ;  /* 0x000000012e307824 */ /* 0x000fca00078e022f */
[----:B------:R-:W-:-:S07]  /*5890*/  MOV R13, R48 ;  /* 0x00000030000d7202 */ /* 0x000fce0000000f00 */
[----:B------:R-:W-:Y:S05]  /*58a0*/  WARPSYNC.COLLECTIVE R15, `(.L_x_126) ;  /* 0x000000000f087348 */ /* 0x000fea0003c00000 */
[----:B------:R0:W1:Y:S02]  /*58b0*/  SHFL.UP P6, R14, R13, R12, R11 ;  /* 0x0400000c0d0e7389 */ /* 0x00006400000c000b */
[----:B01----:R-:W-:Y:S05]  /*58c0*/  ENDCOLLECTIVE ;  /* 0x000000000000791b */ /* 0x003fea0003800000 */
.L_x_126:
[----:B------:R-:W-:Y:S01]  /*58d0*/  IMAD.MOV.U32 R12, RZ, RZ, 0x10 ;  /* 0x00000010ff0c7424 */ /* 0x000fe200078e00ff */
[----:B------:R-:W-:-:S05]  /*58e0*/  SEL R47, R14, RZ, P1 ;  /* 0x000000ff0e2f7207 */ /* 0x000fca0000800000 */
[----:B------:R-:W-:-:S04]  /*58f0*/  IMAD.IADD R50, R48, 0x1, R47 ;  /* 0x0000000130327824 */ /* 0x000fc800078e022f */
[----:B------:R-:W-:-:S07]  /*5900*/  IMAD.MOV.U32 R13, RZ, RZ, R50 ;  /* 0x000000ffff0d7224 */ /* 0x000fce00078e0032 */
[----:B------:R-:W-:Y:S05]  /*5910*/  WARPSYNC.COLLECTIVE R15, `(.L_x_127) ;  /* 0x000000000f087348 */ /* 0x000fea0003c00000 */
[----:B------:R0:W1:Y:S02]  /*5920*/  SHFL.UP P6, R14, R13, R12, R11 ;  /* 0x0400000c0d0e7389 */ /* 0x00006400000c000b */
[----:B01----:R-:W-:Y:S05]  /*5930*/  ENDCOLLECTIVE ;  /* 0x000000000000791b */ /* 0x003fea0003800000 */
.L_x_127:
[----:B------:R-:W-:Y:S05]  /*5940*/  BRA `(.L_x_128) ;  /* 0xffffffcc00487947 */ /* 0x000fea000383ffff */
.L_x_31:
[----:B------:R-:W-:Y:S01]  /*5950*/  BSSY B0, `(.L_x_129) ;  /* 0x0000006000007945 */ /* 0x000fe20003800000 */
[----:B------:R-:W-:Y:S01]  /*5960*/  PLOP3.LUT P6, PT, P6, PT, PT, 0x8, 0x80 ;  /* 0x000000000080781c */ /* 0x000fe200037ce170 */
[----:B------:R-:W-:-:S12]  /*5970*/  IMAD.MOV.U32 R15, RZ, RZ, -0x1 ;  /* 0xffffffffff0f7424 */ /* 0x000fd800078e00ff */
[----:B0-----:R-:W-:Y:S05]  /*5980*/  WARPSYNC.COLLECTIVE R15, `(.L_x_130) ;  /* 0x000000000f087348 */ /* 0x001fea0003c00000 */
[----:B------:R-:W-:Y:S01]  /*5990*/  VOTE.ANY R14, PT, P6 ;  /* 0x00000000000e7806 */ /* 0x000fe200030e0100 */
[----:B0-----:R-:W-:Y:S06]  /*59a0*/  ENDCOLLECTIVE ;  /* 0x000000000000791b */ /* 0x001fec0003800000 */
.L_x_130:
[----:B------:R-:W-:Y:S05]  /*59b0*/  BSYNC B0 ;  /* 0x0000000000007941 */ /* 0x000fea0003800000 */
.L_x_129:
[----:B------:R-:W-:Y:S01]  /*59c0*/  IMAD.MOV.U32 R15, RZ, RZ, R14 ;  /* 0x000000ffff0f7224 */ /* 0x000fe200078e000e */
[----:B------:R-:W-:Y:S06]  /*59d0*/  BRA `(.L_x_131) ;  /* 0xffffffcc00507947 */ /* 0x000fec000383ffff */
.L_x_32:
[----:B------:R-:W-:Y:S01]  /*59e0*/  BSSY B0, `(.L_x_132) ;  /* 0x0000007000007945 */ /* 0x000fe20003800000 */
[----:B0----5:R-:W-:Y:S01]  /*59f0*/  MOV R13, R44 ;  /* 0x0000002c000d7202 */ /* 0x021fe20000000f00 */
[----:B------:R-:W-:Y:S02]  /*5a00*/  IMAD.MOV.U32 R12, RZ, RZ, 0x1 ;  /* 0x00000001ff0c7424 */ /* 0x000fe400078e00ff */
[----:B------:R-:W-:-:S07]  /*5a10*/  IMAD.MOV.U32 R11, RZ, RZ, RZ ;  /* 0x000000ffff0b7224 */ /* 0x000fce00078e00ff */
[----:B------:R-:W-:Y:S05]  /*5a20*/  WARPSYNC.COLLECTIVE R15, `(.L_x_133) ;  /* 0x000000000f087348 */ /* 0x000fea0003c00000 */
[----:B------:R0:W1:Y:S02]  /*5a30*/  SHFL.UP P6, R14, R13, R12, R11 ;  /* 0x0400000c0d0e7389 */ /* 0x00006400000c000b */
[----:B01----:R-:W-:Y:S05]  /*5a40*/  ENDCOLLECTIVE ;  /* 0x000000000000791b */ /* 0x003fea0003800000 */
.L_x_133:
[----:B------:R-:W-:Y:S05]  /*5a50*/  BSYNC B0 ;  /* 0x0000000000007941 */ /* 0x000fea0003800000 */
.L_x_132:
[----:B------:R-:W-:Y:S01]  /*5a60*/  SEL R13, R14, RZ, P4 ;  /* 0x000000ff0e0d7207 */ /* 0x000fe20002000000 */
[----:B------:R-:W-:Y:S02]  /*5a70*/  IMAD.MOV.U32 R12, RZ, RZ, 0x2 ;  /* 0x00000002ff0c7424 */ /* 0x000fe400078e00ff */
[----:B------:R-:W-:Y:S02]  /*5a80*/  IMAD.MOV.U32 R11, RZ, RZ, RZ ;  /* 0x000000ffff0b7224 */ /* 0x000fe400078e00ff */
[----:B------:R-:W-:-:S07]  /*5a90*/  IMAD.IADD R13, R44, 0x1, R13 ;  /* 0x000000012c0d7824 */ /* 0x000fce00078e020d */
[----:B------:R-:W-:Y:S05]  /*5aa0*/  WARPSYNC.COLLECTIVE R15, `(.L_x_134) ;  /* 0x000000000f087348 */ /* 0x000fea0003c00000 */
[----:B------:R0:W1:Y:S02]  /*5ab0*/  SHFL.UP P6, R14, R13, R12, R11 ;  /* 0x0400000c0d0e7389 */ /* 0x00006400000c000b */
[----:B01----:R-:W-:Y:S05]  /*5ac0*/  ENDCOLLECTIVE ;  /* 0x000000000000791b */ /* 0x003fea0003800000 */
.L_x_134:
[----:B------:R-:W-:Y:S01]  /*5ad0*/  IMAD.MOV.U32 R12, RZ, RZ, 0x4 ;  /* 0x00000004ff0c7424 */ /* 0x000fe200078e00ff */
[----:B------:R-:W-:-:S05]  /*5ae0*/  SEL R14, R14, RZ, P3 ;  /* 0x000000ff0e0e7207 */ /* 0x000fca0001800000 */
[----:B------:R-:W-:-:S05]  /*5af0*/  IMAD.IADD R46, R13, 0x1, R14 ;  /* 0x000000010d2e7824 */ /* 0x000fca00078e020e */
[----:B------:R-:W-:-:S07]  /*5b00*/  MOV R13, R46 ;  /* 0x0000002e000d7202 */ /* 0x000fce0000000f00 */
[----:B------:R-:W-:Y:S05]  /*5b10*/  WARPSYNC.COLLECTIVE R15, `(.L_x_135) ;  /* 0x000000000f087348 */ /* 0x000fea0003c00000 */
[----:B------:R0:W1:Y:S02]  /*5b20*/  SHFL.UP P6, R14, R13, R12, R11 ;  /* 0x0400000c0d0e7389 */ /* 0x00006400000c000b */
[----:B01----:R-:W-:Y:S05]  /*5b30*/  ENDCOLLECTIVE ;  /* 0x000000000000791b */ /* 0x003fea0003800000 */
.L_x_135:
[----:B------:R-:W-:Y:S01]  /*5b40*/  IMAD.MOV.U32 R12, RZ, RZ, 0x8 ;  /* 0x00000008ff0c7424 */ /* 0x000fe200078e00ff */
[----:B------:R-:W-:-:S05]  /*5b50*/  SEL R43, R14, RZ, P2 ;  /* 0x000000ff0e2b7207 */ /* 0x000fca0001000000 */
[----:B------:R-:W-:-:S04]  /*5b60*/  IMAD.IADD R48, R46, 0x1, R43 ;  /* 0x000000012e307824 */ /* 0x000fc800078e022b */
[----:B------:R-:W-:-:S07]  /*5b70*/  IMAD.MOV.U32 R13, RZ, RZ, R48 ;  /* 0x000000ffff0d7224 */ /* 0x000fce00078e0030 */
[----:B------:R-:W-:Y:S05]  /*5b80*/  WARPSYNC.COLLECTIVE R15, `(.L_x_136) ;  /* 0x000000000f087348 */ /* 0x000fea0003c00000 */
[----:B------:R0:W1:Y:S02]  /*5b90*/  SHFL.UP P6, R14, R13, R12, R11 ;  /* 0x0400000c0d0e7389 */ /* 0x00006400000c000b */
[----:B01----:R-:W-:Y:S05]  /*5ba0*/  ENDCOLLECTIVE ;  /* 0x000000000000791b */ /* 0x003fea0003800000 */
.L_x_136:
[----:B------:R-:W-:Y:S01]  /*5bb0*/  HFMA2 R12, -RZ, RZ, 0, 9.5367431640625e-07 ;  /* 0x00000010ff0c7431 */ /* 0x000fe200000001ff */
[----:B------:R-:W-:-:S05]  /*5bc0*/  SEL R43, R14, RZ, P1 ;  /* 0x000000ff0e2b7207 */ /* 0x000fca0000800000 */
[----:B------:R-:W-:-:S04]  /*5bd0*/  IMAD.IADD R50, R48, 0x1, R43 ;  /* 0x0000000130327824 */ /* 0x000fc800078e022b */
[----:B------:R-:W-:-:S07]  /*5be0*/  IMAD.MOV.U32 R13, RZ, RZ, R50 ;  /* 0x000000ffff0d7224 */ /* 0x000fce00078e0032 */
[----:B------:R-:W-:Y:S05]  /*5bf0*/  WARPSYNC.COLLECTIVE R15, `(.L_x_137) ;  /* 0x000000000f087348 */ /* 0x000fea0003c00000 */
[----:B------:R0:W1:Y:S02]  /*5c00*/  SHFL.UP P6, R14, R13, R12, R11 ;  /* 0x0400000c0d0e7389 */ /* 0x00006400000c000b */
[----:B01----:R-:W-:Y:S05]  /*5c10*/  ENDCOLLECTIVE ;  /* 0x000000000000791b */ /* 0x003fea0003800000 */
.L_x_137:
[----:B------:R-:W-:Y:S05]  /*5c20*/  BRA `(.L_x_138) ;  /* 0xffffffcc00407947 */ /* 0x000fea000383ffff */
.L_x_33:
[----:B------:R-:W-:Y:S01]  /*5c30*/  BSSY B0, `(.L_x_139) ;  /* 0x0000006000007945 */ /* 0x000fe20003800000 */
[----:B------:R-:W-:Y:S01]  /*5c40*/  PLOP3.LUT P6, PT, P5, PT, PT, 0x8, 0x80 ;  /* 0x000000000080781c */ /* 0x000fe20002fce170 */
[----:B------:R-:W-:-:S12]  /*5c50*/  IMAD.MOV.U32 R15, RZ, RZ, -0x1 ;  /* 0xffffffffff0f7424 */ /* 0x000fd800078e00ff */
[----:B0-----:R-:W-:Y:S05]  /*5c60*/  WARPSYNC.COLLECTIVE R15, `(.L_x_140) ;  /* 0x000000000f087348 */ /* 0x001fea0003c00000 */
[----:B------:R-:W-:Y:S01]  /*5c70*/  VOTE.ANY R14, PT, P6 ;  /* 0x00000000000e7806 */ /* 0x000fe200030e0100 */
[----:B0-----:R-:W-:Y:S06]  /*5c80*/  ENDCOLLECTIVE ;  /* 0x000000000000791b */ /* 0x001fec0003800000 */
.L_x_140:
[----:B------:R-:W-:Y:S05]  /*5c90*/  BSYNC B0 ;  /* 0x0000000000007941 */ /* 0x000fea0003800000 */
.L_x_139:
[----:B------:R-:W-:Y:S05]  /*5ca0*/  BRA `(.L_x_141) ;  /* 0xffffffcc00487947 */ /* 0x000fea000383ffff */
.L_x_35:
[----:B------:R-:W-:Y:S01]  /*5cb0*/  BSSY B0, `(.L_x_142) ;  /* 0x0000006000007945 */ /* 0x000fe20003800000 */
[----:B------:R-:W-:Y:S01]  /*5cc0*/  PLOP3.LUT P6, PT, P6, PT, PT, 0x8, 0x80 ;  /* 0x000000000080781c */ /* 0x000fe200037ce170 */
[----:B------:R-:W-:-:S12]  /*5cd0*/  IMAD.MOV.U32 R15, RZ, RZ, -0x1 ;  /* 0xffffffffff0f7424 */ /* 0x000fd800078e00ff */
[----:B------:R-:W-:Y:S05]  /*5ce0*/  WARPSYNC.COLLECTIVE R15, `(.L_x_143) ;  /* 0x000000000f087348 */ /* 0x000fea0003c00000 */
[----:B------:R-:W-:Y:S01]  /*5cf0*/  VOTE.ANY R14, PT, P6 ;  /* 0x00000000000e7806 */ /* 0x000fe200030e0100 */
[----:B------:R-:W-:Y:S06]  /*5d00*/  ENDCOLLECTIVE ;  /* 0x000000000000791b */ /* 0x000fec0003800000 */
.L_x_143:
[----:B------:R-:W-:Y:S05]  /*5d10*/  BSYNC B0 ;  /* 0x0000000000007941 */ /* 0x000fea0003800000 */
.L_x_142:
[----:B------:R-:W-:Y:S01]  /*5d20*/  IMAD.MOV.U32 R15, RZ, RZ, R14 ;  /* 0x000000ffff0f7224 */ /* 0x000fe200078e000e */
[----:B------:R-:W-:Y:S06]  /*5d30*/  BRA `(.L_x_144) ;  /* 0xffffffcc004c7947 */ /* 0x000fec000383ffff */
.L_x_38:
[----:B------:R-:W-:Y:S01]  /*5d40*/  BSSY B1, `(.L_x_145) ;  /* 0x0000007000017945 */ /* 0x000fe20003800000 */
[----:B-1----:R-:W-:Y:S02]  /*5d50*/  IMAD.MOV.U32 R13, RZ, RZ, R20 ;  /* 0x000000ffff0d7224 */ /* 0x002fe400078e0014 */
[----:B------:R-:W-:Y:S02]  /*5d60*/  IMAD.MOV.U32 R12, RZ, RZ, 0x1 ;  /* 0x00000001ff0c7424 */ /* 0x000fe400078e00ff */
[----:B------:R-:W-:-:S07]  /*5d70*/  IMAD.MOV.U32 R11, RZ, RZ, RZ ;  /* 0x000000ffff0b7224 */ /* 0x000fce00078e00ff */
[----:B------:R-:W-:Y:S05]  /*5d80*/  WARPSYNC.COLLECTIVE R15, `(.L_x_146) ;  /* 0x000000000f087348 */ /* 0x000fea0003c00000 */
[----:B------:R0:W1:Y:S02]  /*5d90*/  SHFL.UP P6, R14, R13, R12, R11 ;  /* 0x0400000c0d0e7389 */ /* 0x00006400000c000b */
[----:B01----:R-:W-:Y:S05]  /*5da0*/  ENDCOLLECTIVE ;  /* 0x000000000000791b */ /* 0x003fea0003800000 */
.L_x_146:
[----:B------:R-:W-:Y:S05]  /*5db0*/  BSYNC B1 ;  /* 0x0000000000017941 */ /* 0x000fea0003800000 */
.L_x_145:
[----:B------:R-:W-:Y:S01]  /*5dc0*/  SEL R13, R14, RZ, P4 ;  /* 0x000000ff0e0d7207 */ /* 0x000fe20002000000 */
[----:B------:R-:W-:Y:S02]  /*5dd0*/  IMAD.MOV.U32 R12, RZ, RZ, 0x2 ;  /* 0x00000002ff0c7424 */ /* 0x000fe400078e00ff */
[----:B------:R-:W-:Y:S01]  /*5de0*/  IMAD.MOV.U32 R11, RZ, RZ, RZ ;  /* 0x000000ffff0b7224 */ /* 0x000fe200078e00ff */
[----:B------:R-:W-:-:S07]  /*5df0*/  IADD3 R13, PT, PT, R20, R13, RZ ;  /* 0x0000000d140d7210 */ /* 0x000fce0007ffe0ff */
[----:B------:R-:W-:Y:S05]  /*5e00*/  WARPSYNC.COLLECTIVE R15, `(.L_x_147) ;  /* 0x000000000f087348 */ /* 0x000fea0003c00000 */
[----:B------:R0:W1:Y:S02]  /*5e10*/  SHFL.UP P6, R14, R13, R12, R11 ;  /* 0x0400000c0d0e7389 */ /* 0x00006400000c000b */
[----:B01----:R-:W-:Y:S05]  /*5e20*/  ENDCOLLECTIVE ;  /* 0x000000000000791b */ /* 0x003fea0003800000 */
.L_x_147:
[----:B------:R-:W-:Y:S01]  /*5e30*/  IMAD.MOV.U32 R12, RZ, RZ, 0x4 ;  /* 0x00000004ff0c7424 */ /* 0x000fe200078e00ff */
[----:B------:R-:W-:-:S05]  /*5e40*/  SEL R14, R14, RZ, P3 ;  /* 0x000000ff0e0e7207 */ /* 0x000fca0001800000 */
[----:B------:R-:W-:-:S04]  /*5e50*/  IMAD.IADD R28, R13, 0x1, R14 ;  /* 0x000000010d1c7824 */ /* 0x000fc800078e020e */
[----:B------:R-:W-:-:S07]  /*5e60*/  IMAD.MOV.U32 R13, RZ, RZ, R28 ;  /* 0x000000ffff0d7224 */ /* 0x000fce00078e001c */
[----:B------:R-:W-:Y:S05]  /*5e70*/  WARPSYNC.COLLECTIVE R15, `(.L_x_148) ;  /* 0x000000000f087348 */ /* 0x000fea0003c00000 */
[----:B------:R0:W1:Y:S02]  /*5e80*/  SHFL.UP P6, R14, R13, R12, R11 ;  /* 0x0400000c0d0e7389 */ /* 0x00006400000c000b */
[----:B01----:R-:W-:Y:S05]  /*5e90*/  ENDCOLLECTIVE ;  /* 0x000000000000791b */ /* 0x003fea0003800000 */
.L_x_148:
[----:B------:R-:W-:Y:S01]  /*5ea0*/  IMAD.MOV.U32 R12, RZ, RZ, 0x8 ;  /* 0x00000008ff0c7424 */ /* 0x000fe200078e00ff */
[----:B------:R-:W-:-:S05]  /*5eb0*/  SEL R21, R14, RZ, P1 ;  /* 0x000000ff0e157207 */ /* 0x000fca0000800000 */
[----:B------:R-:W-:-:S05]  /*5ec0*/  IMAD.IADD R30, R28, 0x1, R21 ;  /* 0x000000011c1e7824 */ /* 0x000fca00078e0215 */
[----:B------:R-:W-:-:S07]  /*5ed0*/  MOV R13, R30 ;  /* 0x0000001e000d7202 */ /* 0x000fce0000000f00 */
[----:B------:R-:W-:Y:S05]  /*5ee0*/  WARPSYNC.COLLECTIVE R15, `(.L_x_149) ;  /* 0x000000000f087348 */ /* 0x000fea0003c00000 */
[----:B------:R0:W1:Y:S02]  /*5ef0*/  SHFL.UP P6, R14, R13, R12, R11 ;  /* 0x0400000c0d0e7389 */ /* 0x00006400000c000b */
[----:B01----:R-:W-:Y:S05]  /*5f00*/  ENDCOLLECTIVE ;  /* 0x000000000000791b */ /* 0x003fea0003800000 */
.L_x_149:
[----:B------:R-:W-:Y:S01]  /*5f10*/  IMAD.MOV.U32 R12, RZ, RZ, 0x10 ;  /* 0x00000010ff0c7424 */ /* 0x000fe200078e00ff */
[----:B------:R-:W-:-:S05]  /*5f20*/  SEL R21, R14, RZ, P0 ;  /* 0x000000ff0e157207 */ /* 0x000fca0000000000 */
[----:B------:R-:W-:-:S04]  /*5f30*/  IMAD.IADD R44, R30, 0x1, R21 ;  /* 0x000000011e2c7824 */ /* 0x000fc800078e0215 */
[----:B------:R-:W-:-:S07]  /*5f40*/  IMAD.MOV.U32 R13, RZ, RZ, R44 ;  /* 0x000000ffff0d7224 */ /* 0x000fce00078e002c */
[----:B------:R-:W-:Y:S05]  /*5f50*/  WARPSYNC.COLLECTIVE R15, `(.L_x_150) ;  /* 0x000000000f087348 */ /* 0x000fea0003c00000 */
[----:B------:R0:W1:Y:S02]  /*5f60*/  SHFL.UP P6, R14, R13, R12, R11 ;  /* 0x0400000c0d0e7389 */ /* 0x00006400000c000b */
[----:B01----:R-:W-:Y:S05]  /*5f70*/  ENDCOLLECTIVE ;  /* 0x000000000000791b */ /* 0x003fea0003800000 */
.L_x_150:
[----:B------:R-:W-:Y:S05]  /*5f80*/  BRA `(.L_x_151) ;  /* 0xffffffcc00247947 */ /* 0x000fea000383ffff */
.L_x_41:
[----:B------:R-:W-:Y:S02]  /*5f90*/  HFMA2 R12, -RZ, RZ, 0, 5.9604644775390625e-08 ;  /* 0x00000001ff0c7431 */ /* 0x000fe400000001ff */
[----:B------:R-:W-:Y:S02]  /*5fa0*/  IMAD.U32 R15, RZ, RZ, UR7 ;  /* 0x00000007ff0f7e24 */ /* 0x000fe4000f8e00ff */
[----:B-1----:R-:W-:Y:S02]  /*5fb0*/  IMAD.MOV.U32 R13, RZ, RZ, R20 ;  /* 0x000000ffff0d7224 */ /* 0x002fe400078e0014 */
[----:B------:R-:W-:Y:S02]  /*5fc0*/  IMAD.MOV.U32 R11, RZ, RZ, RZ ;  /* 0x000000ffff0b7224 */ /* 0x000fe400078e00ff */
[----:B------:R-:W-:-:S07]  /*5fd0*/  VIADD R31, R31, 0xffffffff ;  /* 0xffffffff1f1f7836 */ /* 0x000fce0000000000 */
[----:B------:R-:W-:Y:S05]  /*5fe0*/  WARPSYNC.COLLECTIVE R15, `(.L_x_152) ;  /* 0x000000000f087348 */ /* 0x000fea0003c00000 */
[----:B------:R0:W1:Y:S02]  /*5ff0*/  SHFL.UP P6, R14, R13, R12, R11 ;  /* 0x0400000c0d0e7389 */ /* 0x00006400000c000b */
[----:B01----:R-:W-:Y:S05]  /*6000*/  ENDCOLLECTIVE ;  /* 0x000000000000791b */ /* 0x003fea0003800000 */
.L_x_152:
[----:B------:R-:W-:Y:S01]  /*6010*/  ISETP.NE.AND P0, PT, R26, R31, PT ;  /* 0x0000001f1a00720c */ /* 0x000fe20003f05270 */
[----:B------:R-:W-:Y:S01]  /*6020*/  IMAD.MOV.U32 R12, RZ, RZ, 0x2 ;  /* 0x00000002ff0c7424 */ /* 0x000fe200078e00ff */
[----:B------:R-:W-:Y:S01]  /*6030*/  SEL R21, R14, RZ, P2 ;  /* 0x000000ff0e157207 */ /* 0x000fe20001000000 */
[----:B------:R-:W-:-:S04]  /*6040*/  IMAD.U32 R14, RZ, RZ, UR7 ;  /* 0x00000007ff0e7e24 */ /* 0x000fc8000f8e00ff */
[----:B------:R-:W-:Y:S02]  /*6050*/  IMAD.IADD R21, R20, 0x1, R21 ;  /* 0x0000000114157824 */ /* 0x000fe400078e0215 */
[----:B------:R-:W-:Y:S02]  /*6060*/  IMAD.MOV.U32 R15, RZ, RZ, R14 ;  /* 0x000000ffff0f7224 */ /* 0x000fe400078e000e */
[----:B------:R-:W-:-:S07]  /*6070*/  IMAD.MOV.U32 R13, RZ, RZ, R21 ;  /* 0x000000ffff0d7224 */ /* 0x000fce00078e0015 */
[----:B------:R-:W-:Y:S05]  /*6080*/  WARPSYNC.COLLECTIVE R15, `(.L_x_153) ;  /* 0x000000000f087348 */ /* 0x000fea0003c00000 */
[----:B------:R0:W1:Y:S02]  /*6090*/  SHFL.UP P6, R14, R13, R12, R11 ;  /* 0x0400000c0d0e7389 */ /* 0x00006400000c000b */
[----:B01----:R-:W-:Y:S05]  /*60a0*/  ENDCOLLECTIVE ;  /* 0x000000000000791b */ /* 0x003fea0003800000 */
.L_x_153:
[----:B------:R-:W-:Y:S01]  /*60b0*/  IMAD.MOV.U32 R12, RZ, RZ, 0x4 ;  /* 0x00000004ff0c7424 */ /* 0x000fe200078e00ff */
[----:B------:R-:W-:-:S04]  /*60c0*/  SEL R14, R14, RZ, P5 ;  /* 0x000000ff0e0e7207 */ /* 0x000fc80002800000 */
[----:B------:R-:W-:Y:S01]  /*60d0*/  IADD3 R28, PT, PT, R21, R14, RZ ;  /* 0x0000000e151c7210 */ /* 0x000fe20007ffe0ff */
[----:B------:R-:W-:-:S04]  /*60e0*/  IMAD.U32 R14, RZ, RZ, UR7 ;  /* 0x00000007ff0e7e24 */ /* 0x000fc8000f8e00ff */
[----:B------:R-:W-:Y:S02]  /*60f0*/  IMAD.MOV.U32 R13, RZ, RZ, R28 ;  /* 0x000000ffff0d7224 */ /* 0x000fe400078e001c */
[----:B------:R-:W-:-:S07]  /*6100*/  IMAD.MOV.U32 R15, RZ, RZ, R14 ;  /* 0x000000ffff0f7224 */ /* 0x000fce00078e000e */
[----:B------:R-:W-:Y:S05]  /*6110*/  WARPSYNC.COLLECTIVE R15, `(.L_x_154) ;  /* 0x000000000f087348 */ /* 0x000fea0003c00000 */
[----:B------:R0:W1:Y:S02]  /*6120*/  SHFL.UP P6, R14, R13, R12, R11 ;  /* 0x0400000c0d0e7389 */ /* 0x00006400000c000b */
[----:B01----:R-:W-:Y:S05]  /*6130*/  ENDCOLLECTIVE ;  /* 0x000000000000791b */ /* 0x003fea0003800000 */
.L_x_154:
[----:B------:R-:W-:Y:S01]  /*6140*/  IMAD.MOV.U32 R12, RZ, RZ, 0x8 ;  /* 0x00000008ff0c7424 */ /* 0x000fe200078e00ff */
[----:B------:R-:W-:Y:S01]  /*6150*/  SEL R29, R14, RZ, P4 ;  /* 0x000000ff0e1d7207 */ /* 0x000fe20002000000 */
[----:B------:R-:W-:-:S04]  /*6160*/  IMAD.U32 R14, RZ, RZ, UR7 ;  /* 0x00000007ff0e7e24 */ /* 0x000fc8000f8e00ff */
[----:B------:R-:W-:Y:S02]  /*6170*/  IMAD.IADD R29, R28, 0x1, R29 ;  /* 0x000000011c1d7824 */ /* 0x000fe400078e021d */
[----:B------:R-:W-:-:S03]  /*6180*/  IMAD.MOV.U32 R15, RZ, RZ, R14 ;  /* 0x000000ffff0f7224 */ /* 0x000fc600078e000e */
[----:B------:R-:W-:-:S07]  /*6190*/  MOV R13, R29 ;  /* 0x0000001d000d7202 */ /* 0x000fce0000000f00 */
[----:B------:R-:W-:Y:S05]  /*61a0*/  WARPSYNC.COLLECTIVE R15, `(.L_x_155) ;  /* 0x000000000f087348 */ /* 0x000fea0003c00000 */
[----:B------:R0:W1:Y:S02]  /*61b0*/  SHFL.UP P6, R14, R13, R12, R11 ;  /* 0x0400000c0d0e7389 */ /* 0x00006400000c000b */
[----:B01----:R-:W-:Y:S05]  /*61c0*/  ENDCOLLECTIVE ;  /* 0x000000000000791b */ /* 0x003fea0003800000 */
.L_x_155:
[----:B------:R-:W-:Y:S01]  /*61d0*/  IMAD.MOV.U32 R12, RZ, RZ, 0x10 ;  /* 0x00000010ff0c7424 */ /* 0x000fe200078e00ff */
[----:B------:R-:W-:-:S05]  /*61e0*/  SEL R14, R14, RZ, P3 ;  /* 0x000000ff0e0e7207 */ /* 0x000fca0001800000 */
[----:B------:R-:W-:Y:S02]  /*61f0*/  IMAD.IADD R21, R29, 0x1, R14 ;  /* 0x000000011d157824 */ /* 0x000fe400078e020e */
[----:B------:R-:W-:Y:S02]  /*6200*/  IMAD.U32 R14, RZ, RZ, UR7 ;  /* 0x00000007ff0e7e24 */ /* 0x000fe4000f8e00ff */
[----:B------:R-:W-:-:S03]  /*6210*/  IMAD.MOV.U32 R13, RZ, RZ, R21 ;  /* 0x000000ffff0d7224 */ /* 0x000fc600078e0015 */
[----:B------:R-:W-:-:S07]  /*6220*/  MOV R15, R14 ;  /* 0x0000000e000f7202 */ /* 0x000fce0000000f00 */
[----:B------:R-:W-:Y:S05]  /*6230*/  WARPSYNC.COLLECTIVE R15, `(.L_x_156) ;  /* 0x000000000f087348 */ /* 0x000fea0003c00000 */
[----:B------:R0:W1:Y:S02]  /*6240*/  SHFL.UP P6, R14, R13, R12, R11 ;  /* 0x0400000c0d0e7389 */ /* 0x00006400000c000b */
[----:B01----:R-:W-:Y:S05]  /*6250*/  ENDCOLLECTIVE ;  /* 0x000000000000791b */ /* 0x003fea0003800000 */
.L_x_156:
[----:B------:R-:W0:Y:S01]  /*6260*/  S2UR UR5, SR_CgaCtaId ;  /* 0x00000000000579c3 */ /* 0x000e220000008800 */
[----:B------:R-:W-:-:S07]  /*6270*/  UMOV UR4, 0x400 ;  /* 0x0000040000047882 */ /* 0x000fce0000000000 */
[----:B------:R-:W1:Y:S01]  /*6280*/  S2UR UR6, SR_SWINHI ;  /* 0x00000000000679c3 */ /* 0x000e620000002f00 */
[----:B------:R-:W-:Y:S02]  /*6290*/  IMAD.U32 R15, RZ, RZ, UR7 ;  /* 0x00000007ff0f7e24 */ /* 0x000fe4000f8e00ff */
[----:B------:R-:W-:Y:S01]  /*62a0*/  IMAD.MOV.U32 R12, RZ, RZ, 0x1 ;  /* 0x00000001ff0c7424 */ /* 0x000fe200078e00ff */
[----:B------:R-:W-:Y:S01]  /*62b0*/  SEL R14, R14, RZ, P1 ;  /* 0x000000ff0e0e7207 */ /* 0x000fe20000800000 */
[----:B0-----:R-:W-:-:S04]  /*62c0*/  ULEA UR4, UR5, UR4, 0x18 ;  /* 0x0000000405047291 */ /* 0x001fc8000f8ec0ff */
[----:B------:R-:W-:-:S03]  /*62d0*/  IMAD.IADD R31, R21, 0x1, R14 ;  /* 0x00000001151f7824 */ /* 0x000fc600078e020e */
[----:B------:R-:W-:Y:S01]  /*62e0*/  UMOV UR4, UR4 ;  /* 0x0000000400047c82 */ /* 0x000fe20008000000 */
[----:B-1----:R-:W-:Y:S01]  /*62f0*/  UMOV UR5, UR6 ;  /* 0x0000000600057c82 */ /* 0x002fe20008000000 */
[----:B------:R-:W-:Y:S02]  /*6300*/  IADD3 R29, PT, PT, -R20, R31, RZ ;  /* 0x0000001f141d7210 */ /* 0x000fe40007ffe1ff */
[----:B------:R-:W-:-:S04]  /*6310*/  ISETP.EQ.U32.AND P6, PT, RZ, UR4, PT ;  /* 0x00000004ff007c0c */ /* 0x000fc8000bfc2070 */
[----:B------:R-:W-:-:S13]  /*6320*/  ISETP.EQ.OR.EX P0, PT, RZ, UR5, P0, P6 ;  /* 0x00000005ff007c0c */ /* 0x000fda0008702760 */
[----:B------:R-:W-:Y:S04]  /*6330*/  @!P0 STS [R2], R31 ;  /* 0x0000001f02008388 */ /* 0x000fe80000000800 */
[----:B------:R-:W0:Y:S04]  /*6340*/  LDS R21, [R0+0x4] ;  /* 0x0000040000157984 */ /* 0x000e280000000800 */
[----:B------:R1:W-:Y:S02]  /*6350*/  STS [R0], R29 ;  /* 0x0000001d00007388 */ /* 0x0003e40000000800 */
[----:B01----:R-:W-:-:S07]  /*6360*/  IMAD.MOV.U32 R13, RZ, RZ, R21 ;  /* 0x000000ffff0d7224 */ /* 0x003fce00078e0015 */
[----:B------:R-:W-:Y:S05]  /*6370*/  WARPSYNC.COLLECTIVE R15, `(.L_x_157) ;  /* 0x000000000f087348 */ /* 0x000fea0003c00000 */
[----:B------:R0:W1:Y:S02]  /*6380*/  SHFL.UP P6, R14, R13, R12, R11 ;  /* 0x0400000c0d0e7389 */ /* 0x00006400000c000b */
[----:B01----:R-:W-:Y:S05]  /*6390*/  ENDCOLLECTIVE ;  /* 0x000000000000791b */ /* 0x003fea0003800000 */
.L_x_157:
[----:B------:R-:W-:Y:S01]  /*63a0*/  IMAD.MOV.U32 R12, RZ, RZ, 0x2 ;  /* 0x00000002ff0c7424 */ /* 0x000fe200078e00ff */
[----:B------:R-:W-:-:S05]  /*63b0*/  SEL R14, R14, RZ, P2 ;  /* 0x000000ff0e0e7207 */ /* 0x000fca0001000000 */
[----:B------:R-:W-:Y:S02]  /*63c0*/  IMAD.IADD R28, R14, 0x1, R21 ;  /* 0x000000010e1c7824 */ /* 0x000fe400078e0215 */
[----:B------:R-:W-:Y:S02]  /*63d0*/  IMAD.U32 R14, RZ, RZ, UR7 ;  /* 0x00000007ff0e7e24 */ /* 0x000fe4000f8e00ff */
[----:B------:R-:W-:Y:S02]  /*63e0*/  IMAD.MOV.U32 R13, RZ, RZ, R28 ;  /* 0x000000ffff0d7224 */ /* 0x000fe400078e001c */
[----:B------:R-:W-:-:S07]  /*63f0*/  IMAD.MOV.U32 R15, RZ, RZ, R14 ;  /* 0x000000ffff0f7224 */ /* 0x000fce00078e000e */
[----:B------:R-:W-:Y:S05]  /*6400*/  WARPSYNC.COLLECTIVE R15, `(.L_x_158) ;  /* 0x000000000f087348 */ /* 0x000fea0003c00000 */
[----:B------:R0:W1:Y:S02]  /*6410*/  SHFL.UP P6, R14, R13, R12, R11 ;  /* 0x0400000c0d0e7389 */ /* 0x00006400000c000b */
[----:B01----:R-:W-:Y:S05]  /*6420*/  ENDCOLLECTIVE ;  /* 0x000000000000791b */ /* 0x003fea0003800000 */
.L_x_158:
[----:B------:R-:W-:Y:S01]  /*6430*/  IMAD.MOV.U32 R12, RZ, RZ, 0x4 ;  /* 0x00000004ff0c7424 */ /* 0x000fe200078e00ff */
[----:B------:R-:W-:Y:S01]  /*6440*/  SEL R31, R14, RZ, P5 ;  /* 0x000000ff0e1f7207 */ /* 0x000fe20002800000 */
[----:B------:R-:W-:-:S03]  /*6450*/  IMAD.U32 R14, RZ, RZ, UR7 ;  /* 0x00000007ff0e7e24 */ /* 0x000fc6000f8e00ff */
[----:B------:R-:W-:Y:S01]  /*6460*/  IADD3 R30, PT, PT, R28, R31, RZ ;  /* 0x0000001f1c1e7210 */ /* 0x000fe20007ffe0ff */
[----:B------:R-:W-:-:S04]  /*6470*/  IMAD.MOV.U32 R15, RZ, RZ, R14 ;  /* 0x000000ffff0f7224 */ /* 0x000fc800078e000e */
[----:B------:R-:W-:-:S07]  /*6480*/  IMAD.MOV.U32 R13, RZ, RZ, R30 ;  /* 0x000000ffff0d7224 */ /* 0x000fce00078e001e */
[----:B------:R-:W-:Y:S05]  /*6490*/  WARPSYNC.COLLECTIVE R15, `(.L_x_159) ;  /* 0x000000000f087348 */ /* 0x000fea0003c00000 */
[----:B------:R0:W1:Y:S02]  /*64a0*/  SHFL.UP P6, R14, R13, R12, R11 ;  /* 0x0400000c0d0e7389 */ /* 0x00006400000c000b */
[----:B01----:R-:W-:Y:S05]  /*64b0*/  ENDCOLLECTIVE ;  /* 0x000000000000791b */ /* 0x003fea0003800000 */
.L_x_159:
[----:B------:R-:W-:Y:S01]  /*64c0*/  IMAD.MOV.U32 R12, RZ, RZ, 0x8 ;  /* 0x00000008ff0c7424 */ /* 0x000fe200078e00ff */
[----:B------:R-:W-:Y:S02]  /*64d0*/  SEL R31, R14, RZ, P4 ;  /* 0x000000ff0e1f7207 */ /* 0x000fe40002000000 */
[----:B------:R-:W-:-:S03]  /*64e0*/  MOV R14, UR7 ;  /* 0x00000007000e7c02 */ /* 0x000fc60008000f00 */
[----:B------:R-:W-:Y:S02]  /*64f0*/  IMAD.IADD R31, R30, 0x1, R31 ;  /* 0x000000011e1f7824 */ /* 0x000fe400078e021f */
[----:B------:R-:W-:Y:S02]  /*6500*/  IMAD.MOV.U32 R15, RZ, RZ, R14 ;  /* 0x000000ffff0f7224 */ /* 0x000fe400078e000e */
[----:B------:R-:W-:-:S07]  /*6510*/  IMAD.MOV.U32 R13, RZ, RZ, R31 ;  /* 0x000000ffff0d7224 */ /* 0x000fce00078e001f */
[----:B------:R-:W-:Y:S05]  /*6520*/  WARPSYNC.COLLECTIVE R15, `(.L_x_160) ;  /* 0x000000000f087348 */ /* 0x000fea0003c00000 */
[----:B------:R0:W1:Y:S02]  /*6530*/  SHFL.UP P6, R14, R13, R12, R11 ;  /* 0x0400000c0d0e7389 */ /* 0x00006400000c000b */
[----:B01----:R-:W-:Y:S05]  /*6540*/  ENDCOLLECTIVE ;  /* 0x000000000000791b */ /* 0x003fea0003800000 */
.L_x_160:
[----:B------:R-:W-:Y:S01]  /*6550*/  IMAD.MOV.U32 R12, RZ, RZ, 0x10 ;  /* 0x00000010ff0c7424 */ /* 0x000fe200078e00ff */
[----:B------:R-:W-:-:S05]  /*6560*/  SEL R14, R14, RZ, P3 ;  /* 0x000000ff0e0e7207 */ /* 0x000fca0001800000 */
[----:B------:R-:W-:Y:S02]  /*6570*/  IMAD.IADD R28, R31, 0x1, R14 ;  /* 0x000000011f1c7824 */ /* 0x000fe400078e020e */
[----:B------:R-:W-:-:S03]  /*6580*/  IMAD.U32 R14, RZ, RZ, UR7 ;  /* 0x00000007ff0e7e24 */ /* 0x000fc6000f8e00ff */
[----:B------:R-:W-:Y:S01]  /*6590*/  MOV R13, R28 ;  /* 0x0000001c000d7202 */ /* 0x000fe20000000f00 */
[----:B------:R-:W-:-:S07]  /*65a0*/  IMAD.MOV.U32 R15, RZ, RZ, R14 ;  /* 0x000000ffff0f7224 */ /* 0x000fce00078e000e */
[----:B------:R-:W-:Y:S05]  /*65b0*/  WARPSYNC.COLLECTIVE R15, `(.L_x_161) ;  /* 0x000000000f087348 */ /* 0x000fea0003c00000 */
[----:B------:R0:W1:Y:S02]  /*65c0*/  SHFL.UP P6, R14, R13, R12, R11 ;  /* 0x0400000c0d0e7389 */ /* 0x00006400000c000b */
[----:B01----:R-:W-:Y:S05]  /*65d0*/  ENDCOLLECTIVE ;  /* 0x000000000000791b */ /* 0x003fea0003800000 */
.L_x_161:
[----:B------:R-:W-:Y:S01]  /*65e0*/  HFMA2 R12, -RZ, RZ, 0, 5.9604644775390625e-08 ;  /* 0x00000001ff0c7431 */ /* 0x000fe200000001ff */
[----:B------:R-:W-:Y:S01]  /*65f0*/  SEL R31, R14, RZ, P1 ;  /* 0x000000ff0e1f7207 */ /* 0x000fe20000800000 */
[----:B------:R-:W-:-:S04]  /*6600*/  IMAD.U32 R14, RZ, RZ, UR7 ;  /* 0x00000007ff0e7e24 */ /* 0x000fc8000f8e00ff */
[----:B------:R-:W-:Y:S02]  /*6610*/  IMAD.IADD R28, R28, 0x1, R31 ;  /* 0x000000011c1c7824 */ /* 0x000fe400078e021f */
[----:B------:R-:W-:Y:S02]  /*6620*/  IMAD.MOV.U32 R15, RZ, RZ, R14 ;  /* 0x000000ffff0f7224 */ /* 0x000fe400078e000e */
[----:B------:R-:W-:Y:S01]  /*6630*/  IMAD.IADD R21, R28, 0x1, -R21 ;  /* 0x000000011c157824 */ /* 0x000fe200078e0a15 */
[----:B------:R-:W-:Y:S04]  /*6640*/  @!P0 STS [R3], R28 ;  /* 0x0000001c03008388 */ /* 0x000fe80000000800 */
[----:B------:R-:W0:Y:S04]  /*6650*/  LDS R20, [R0+0x8] ;  /* 0x0000080000147984 */ /* 0x000e280000000800 */
[----:B------:R1:W-:Y:S02]  /*6660*/  STS [R0+0x4], R21 ;  /* 0x0000041500007388 */ /* 0x0003e40000000800 */
[----:B01----:R-:W-:-:S07]  /*6670*/  IMAD.MOV.U32 R13, RZ, RZ, R20 ;  /* 0x000000ffff0d7224 */ /* 0x003fce00078e0014 */
[----:B------:R-:W-:Y:S05]  /*6680*/  WARPSYNC.COLLECTIVE R15, `(.L_x_162) ;  /* 0x000000000f087348 */ /* 0x000fea0003c00000 */
[----:B------:R0:W1:Y:S02]  /*6690*/  SHFL.UP P6, R14, R13, R12, R11 ;  /* 0x0400000c0d0e7389 */ /* 0x00006400000c000b */
[----:B01----:R-:W-:Y:S05]  /*66a0*/  ENDCOLLECTIVE ;  /* 0x000000000000791b */ /* 0x003fea0003800000 */
.L_x_162:
[----:B------:R-:W-:Y:S02]  /*66b0*/  MOV R12, 0x2 ;  /* 0x00000002000c7802 */ /* 0x000fe40000000f00 */
        /* <DEDUP_REMOVED lines=8> */
.L_x_163:
[----:B------:R-:W-:Y:S01]  /*6740*/  IMAD.MOV.U32 R12, RZ, RZ, 0x4 ;  /* 0x00000004ff0c7424 */ /* 0x000fe200078e00ff */
[----:B------:R-:W-:Y:S01]  /*6750*/  SEL R29, R14, RZ, P5 ;  /* 0x000000ff0e1d7207 */ /* 0x000fe20002800000 */
[----:B------:R-:W-:-:S04]  /*6760*/  IMAD.U32 R14, RZ, RZ, UR7 ;  /* 0x00000007ff0e7e24 */ /* 0x000fc8000f8e00ff */
[----:B------:R-:W-:Y:S01]  /*6770*/  IMAD.IADD R29, R28, 0x1, R29 ;  /* 0x000000011c1d7824 */ /* 0x000fe200078e021d */
[----:B------:R-:W-:-:S03]  /*6780*/  MOV R15, R14 ;  /* 0x0000000e000f7202 */ /* 0x000fc60000000f00 */
[----:B------:R-:W-:-:S07]  /*6790*/  IMAD.MOV.U32 R13, RZ, RZ, R29 ;  /* 0x000000ffff0d7224 */ /* 0x000fce00078e001d */
[----:B------:R-:W-:Y:S05]  /*67a0*/  WARPSYNC.COLLECTIVE R15, `(.L_x_164) ;  /* 0x000000000f087348 */ /* 0x000fea0003c00000 */
[----:B------:R0:W1:Y:S02]  /*67b0*/  SHFL.UP P6, R14, R13, R12, R11 ;  /* 0x0400000c0d0e7389 */ /* 0x00006400000c000b */
[----:B01----:R-:W-:Y:S05]  /*67c0*/  ENDCOLLECTIVE ;  /* 0x000000000000791b */ /* 0x003fea0003800000 */
.L_x_164:
        /* <DEDUP_REMOVED lines=9> */
.L_x_165:
        /* <DEDUP_REMOVED lines=9> */
.L_x_166:
[----:B------:R-:W-:Y:S01]  /*68f0*/  IMAD.MOV.U32 R12, RZ, RZ, 0x1 ;  /* 0x00000001ff0c7424 */ /* 0x000fe200078e00ff */
[----:B------:R-:W-:-:S05]  /*6900*/  SEL R14, R14, RZ, P1 ;  /* 0x000000ff0e0e7207 */ /* 0x000fca0000800000 */
[----:B------:R-:W-:Y:S01]  /*6910*/  IMAD.IADD R31, R31, 0x1, R14 ;  /* 0x000000011f1f7824 */ /* 0x000fe200078e020e */
[----:B------:R-:W-:-:S03]  /*6920*/  MOV R14, UR7 ;  /* 0x00000007000e7c02 */ /* 0x000fc60008000f00 */
[----:B------:R-:W-:Y:S01]  /*6930*/  IMAD.IADD R39, R31, 0x1, -R20 ;  /* 0x000000011f277824 */ /* 0x000fe200078e0a14 */
[----:B------:R-:W-:Y:S01]  /*6940*/  @!P0 STS [R6], R31 ;  /* 0x0000001f06008388 */ /* 0x000fe20000000800 */
[----:B------:R-:W-:-:S03]  /*6950*/  IMAD.MOV.U32 R15, RZ, RZ, R14 ;  /* 0x000000ffff0f7224 */ /* 0x000fc600078e000e */
[----:B------:R-:W0:Y:S04]  /*6960*/  LDS R28, [R0+0xc] ;  /* 0x00000c00001c7984 */ /* 0x000e280000000800 */
[----:B------:R1:W-:Y:S02]  /*6970*/  STS [R0+0x8], R39 ;  /* 0x0000082700007388 */ /* 0x0003e40000000800 */
[----:B01----:R-:W-:-:S07]  /*6980*/  IMAD.MOV.U32 R13, RZ, RZ, R28 ;  /* 0x000000ffff0d7224 */ /* 0x003fce00078e001c */
[----:B------:R-:W-:Y:S05]  /*6990*/  WARPSYNC.COLLECTIVE R15, `(.L_x_167) ;  /* 0x000000000f087348 */ /* 0x000fea0003c00000 */
[----:B------:R0:W1:Y:S02]  /*69a0*/  SHFL.UP P6, R14, R13, R12, R11 ;  /* 0x0400000c0d0e7389 */ /* 0x00006400000c000b */
[----:B01----:R-:W-:Y:S05]  /*69b0*/  ENDCOLLECTIVE ;  /* 0x000000000000791b */ /* 0x003fea0003800000 */
.L_x_167:
        /* <DEDUP_REMOVED lines=9> */
.L_x_168:
        /* <DEDUP_REMOVED lines=9> */
.L_x_169:
[----:B------:R-:W-:Y:S01]  /*6ae0*/  HFMA2 R12, -RZ, RZ, 0, 4.76837158203125e-07 ;  /* 0x00000008ff0c7431 */ /* 0x000fe200000001ff */
        /* <DEDUP_REMOVED lines=8> */
.L_x_170:
        /* <DEDUP_REMOVED lines=9> */
.L_x_171:
[----:B------:R-:W-:Y:S05]  /*6c00*/  BRA `(.L_x_172) ;  /* 0xffffffc800147947 */ /* 0x000fea000383ffff */
.L_x_42:
[----:B------:R-:W-:Y:S01]  /*6c10*/  BSSY B0, `(.L_x_173) ;  /* 0x0000006000007945 */ /* 0x000fe20003800000 */
[----:B------:R-:W-:Y:S01]  /*6c20*/  PLOP3.LUT P6, PT, P6, PT, PT, 0x8, 0x80 ;  /* 0x000000000080781c */ /* 0x000fe200037ce170 */
[----:B------:R-:W-:-:S12]  /*6c30*/  IMAD.MOV.U32 R15, RZ, RZ, -0x1 ;  /* 0xffffffffff0f7424 */ /* 0x000fd800078e00ff */
[----:B01----:R-:W-:Y:S05]  /*6c40*/  WARPSYNC.COLLECTIVE R15, `(.L_x_174) ;  /* 0x000000000f087348 */ /* 0x003fea0003c00000 */
[----:B------:R-:W-:Y:S01]  /*6c50*/  VOTE.ANY R14, PT, P6 ;  /* 0x00000000000e7806 */ /* 0x000fe200030e0100 */
[----:B01----:R-:W-:Y:S06]  /*6c60*/  ENDCOLLECTIVE ;  /* 0x000000000000791b */ /* 0x003fec0003800000 */
.L_x_174:
[----:B------:R-:W-:Y:S05]  /*6c70*/  BSYNC B0 ;  /* 0x0000000000007941 */ /* 0x000fea0003800000 */
.L_x_173:
[----:B------:R-:W-:Y:S01]  /*6c80*/  IMAD.MOV.U32 R15, RZ, RZ, R14 ;  /* 0x000000ffff0f7224 */ /* 0x000fe200078e000e */
[----:B------:R-:W-:Y:S06]  /*6c90*/  BRA `(.L_x_175) ;  /* 0xffffffc8001c7947 */ /* 0x000fec000383ffff */
.L_x_44:
[----:B------:R-:W-:Y:S01]  /*6ca0*/  BSSY B0, `(.L_x_176) ;  /* 0x0000007000007945 */ /* 0x000fe20003800000 */
[----:B-12---:R-:W-:Y:S02]  /*6cb0*/  IMAD.MOV.U32 R13, RZ, RZ, R20 ;  /* 0x000000ffff0d7224 */ /* 0x006fe400078e0014 */
[----:B------:R-:W-:Y:S02]  /*6cc0*/  IMAD.MOV.U32 R12, RZ, RZ, 0x1 ;  /* 0x00000001ff0c7424 */ /* 0x000fe400078e00ff */
[----:B------:R-:W-:-:S07]  /*6cd0*/  IMAD.MOV.U32 R11, RZ, RZ, RZ ;  /* 0x000000ffff0b7224 */ /* 0x000fce00078e00ff */
[----:B------:R-:W-:Y:S05]  /*6ce0*/  WARPSYNC.COLLECTIVE R15, `(.L_x_177) ;  /* 0x000000000f087348 */ /* 0x000fea0003c00000 */
[----:B------:R0:W1:Y:S02]  /*6cf0*/  SHFL.UP P6, R14, R13, R12, R11 ;  /* 0x0400000c0d0e7389 */ /* 0x00006400000c000b */
[----:B01----:R-:W-:Y:S05]  /*6d00*/  ENDCOLLECTIVE ;  /* 0x000000000000791b */ /* 0x003fea0003800000 */
.L_x_177:
[----:B------:R-:W-:Y:S05]  /*6d10*/  BSYNC B0 ;  /* 0x0000000000007941 */ /* 0x000fea0003800000 */
.L_x_176:
[----:B------:R-:W-:Y:S01]  /*6d20*/  SEL R13, R14, RZ, P3 ;  /* 0x000000ff0e0d7207 */ /* 0x000fe20001800000 */
[----:B------:R-:W-:Y:S02]  /*6d30*/  IMAD.MOV.U32 R12, RZ, RZ, 0x2 ;  /* 0x00000002ff0c7424 */ /* 0x000fe400078e00ff */
[----:B------:R-:W-:Y:S01]  /*6d40*/  IMAD.MOV.U32 R11, RZ, RZ, RZ ;  /* 0x000000ffff0b7224 */ /* 0x000fe200078e00ff */
[----:B------:R-:W-:-:S07]  /*6d50*/  IADD3 R13, PT, PT, R20, R13, RZ ;  /* 0x0000000d140d7210 */ /* 0x000fce0007ffe0ff */
[----:B------:R-:W-:Y:S05]  /*6d60*/  WARPSYNC.COLLECTIVE R15, `(.L_x_178) ;  /* 0x000000000f087348 */ /* 0x000fea0003c00000 */
[----:B------:R0:W1:Y:S02]  /*6d70*/  SHFL.UP P6, R14, R13, R12, R11 ;  /* 0x0400000c0d0e7389 */ /* 0x00006400000c000b */
[----:B01----:R-:W-:Y:S05]  /*6d80*/  ENDCOLLECTIVE ;  /* 0x000000000000791b */ /* 0x003fea0003800000 */
.L_x_178:
[----:B------:R-:W-:Y:S05]  /*6d90*/  BRA `(.L_x_179) ;  /* 0xffffffc800107947 */ /* 0x000fea000383ffff */
.L_x_45:
[----:B------:R-:W-:Y:S01]  /*6da0*/  BSSY B0, `(.L_x_180) ;  /* 0x0000006000007945 */ /* 0x000fe20003800000 */
[----:B------:R-:W-:Y:S02]  /*6db0*/  IMAD.MOV.U32 R12, RZ, RZ, 0x4 ;  /* 0x00000004ff0c7424 */ /* 0x000fe400078e00ff */
[----:B------:R-:W-:-:S07]  /*6dc0*/  IMAD.MOV.U32 R11, RZ, RZ, RZ ;  /* 0x000000ffff0b7224 */ /* 0x000fce00078e00ff */
[----:B------:R-:W-:Y:S05]  /*6dd0*/  WARPSYNC.COLLECTIVE R15, `(.L_x_181) ;  /* 0x000000000f087348 */ /* 0x000fea0003c00000 */
[----:B------:R0:W1:Y:S02]  /*6de0*/  SHFL.UP P6, R14, R13, R12, R11 ;  /* 0x0400000c0d0e7389 */ /* 0x00006400000c000b */
[----:B01----:R-:W-:Y:S05]  /*6df0*/  ENDCOLLECTIVE ;  /* 0x000000000000791b */ /* 0x003fea0003800000 */
.L_x_181:
[----:B------:R-:W-:Y:S05]  /*6e00*/  BSYNC B0 ;  /* 0x0000000000007941 */ /* 0x000fea0003800000 */
.L_x_180:
[----:B------:R-:W-:Y:S05]  /*6e10*/  BRA `(.L_x_182) ;  /* 0xffffffc800007947 */ /* 0x000fea000383ffff */
.L_x_46:
[----:B------:R-:W-:Y:S01]  /*6e20*/  HFMA2 R11, -RZ, RZ, 0, 0 ;  /* 0x00000000ff0b7431 */ /* 0x000fe200000001ff */
[----:B------:R-:W-:Y:S01]  /*6e30*/  BSSY B0, `(.L_x_183) ;  /* 0x0000005000007945 */ /* 0x000fe20003800000 */
[----:B------:R-:W-:-:S07]  /*6e40*/  IMAD.MOV.U32 R12, RZ, RZ, 0x8 ;  /* 0x00000008ff0c7424 */ /* 0x000fce00078e00ff */
[----:B------:R-:W-:Y:S05]  /*6e50*/  WARPSYNC.COLLECTIVE R15, `(.L_x_184) ;  /* 0x000000000f087348 */ /* 0x000fea0003c00000 */
[----:B------:R0:W1:Y:S02]  /*6e60*/  SHFL.UP P6, R14, R13, R12, R11 ;  /* 0x0400000c0d0e7389 */ /* 0x00006400000c000b */
[----:B01----:R-:W-:Y:S05]  /*6e70*/  ENDCOLLECTIVE ;  /* 0x000000000000791b */ /* 0x003fea0003800000 */
.L_x_184:
[----:B------:R-:W-:Y:S05]  /*6e80*/  BSYNC B0 ;  /* 0x0000000000007941 */ /* 0x000fea0003800000 */
.L_x_183:
[----:B------:R-:W-:Y:S01]  /*6e90*/  SEL R14, R14, RZ, P1 ;  /* 0x000000ff0e0e7207 */ /* 0x000fe20000800000 */
[----:B------:R-:W-:Y:S02]  /*6ea0*/  IMAD.MOV.U32 R12, RZ, RZ, 0x10 ;  /* 0x00000010ff0c7424 */ /* 0x000fe400078e00ff */
[----:B------:R-:W-:Y:S02]  /*6eb0*/  IMAD.MOV.U32 R11, RZ, RZ, RZ ;  /* 0x000000ffff0b7224 */ /* 0x000fe400078e00ff */
[----:B------:R-:W-:-:S04]  /*6ec0*/  IMAD.IADD R21, R13, 0x1, R14 ;  /* 0x000000010d157824 */ /* 0x000fc800078e020e */
[----:B------:R-:W-:-:S07]  /*6ed0*/  IMAD.MOV.U32 R13, RZ, RZ, R21 ;  /* 0x000000ffff0d7224 */ /* 0x000fce00078e0015 */
[----:B------:R-:W-:Y:S05]  /*6ee0*/  WARPSYNC.COLLECTIVE R15, `(.L_x_185) ;  /* 0x000000000f087348 */ /* 0x000fea0003c00000 */
[----:B------:R0:W1:Y:S02]  /*6ef0*/  SHFL.UP P6, R14, R13, R12, R11 ;  /* 0x0400000c0d0e7389 */ /* 0x00006400000c000b */
[----:B01----:R-:W-:Y:S05]  /*6f00*/  ENDCOLLECTIVE ;  /* 0x000000000000791b */ /* 0x003fea0003800000 */
.L_x_185:
[----:B------:R-:W-:Y:S05]  /*6f10*/  BRA `(.L_x_186) ;  /* 0xffffffc400d87947 */ /* 0x000fea000383ffff */
.L_x_187:
[----:B------:R-:W-:-:S00]  /*6f20*/  BRA `(.L_x_187) ;  /* 0xfffffffc00fc7947 */ /* 0x000fc0000383ffff */
[----:B------:R-:W-:-:S00]  /*6f30*/  NOP ;  /* 0x0000000000007918 */ /* 0x000fc00000000000 */
        /* <DEDUP_REMOVED lines=12> */
.L_x_230:


//--------------------- .text._Z7get_maxPP9loc_valuePPjS3_j --------------------------
	.section	.text._Z7get_maxPP9loc_valuePPjS3_j,"ax",@progbits
	.align	128
        .global         _Z7get_maxPP9loc_valuePPjS3_j
        .type           _Z7get_maxPP9loc_valuePPjS3_j,@function
        .size           _Z7get_maxPP9loc_valuePPjS3_j,(.L_x_231 - _Z7get_maxPP9loc_valuePPjS3_j)
        .other          _Z7get_maxPP9loc_valuePPjS3_j,@"STO_CUDA_ENTRY STV_DEFAULT"
_Z7get_maxPP9loc_valuePPjS3_j:
.text._Z7get_maxPP9loc_valuePPjS3_j:
[----:B------:R-:W-:Y:S01]  /*0000*/  LDC R1, c[0x0][0x37c] ;  /* 0x0000df00ff017b82 */ /* 0x000fe20000000800 */
[----:B------:R-:W0:Y:S07]  /*0010*/  S2R R0, SR_TID.X ;  /* 0x0000000000007919 */ /* 0x000e2e0000002100 */
[----:B------:R-:W1:Y:S01]  /*0020*/  S2UR UR5, SR_CgaCtaId ;  /* 0x00000000000579c3 */ /* 0x000e620000008800 */
[----:B------:R-:W2:Y:S01]  /*0030*/  LDCU UR8, c[0x0][0x398] ;  /* 0x00007300ff0877ac */ /* 0x000ea20008000800 */
[----:B------:R-:W-:Y:S01]  /*0040*/  PLOP3.LUT P0, PT, PT, PT, PT, 0x8, 0x80 ;  /* 0x000000000080781c */ /* 0x000fe20003f0e170 */
[----:B------:R-:W3:Y:S01]  /*0050*/  S2R R9, SR_CTAID.X ;  /* 0x0000000000097919 */ /* 0x000ee20000002500 */
[----:B------:R-:W-:Y:S01]  /*0060*/  UMOV UR4, 0x400 ;  /* 0x0000040000047882 */ /* 0x000fe20000000000 */
[----:B------:R-:W4:Y:S03]  /*0070*/  LDCU.64 UR6, c[0x0][0x358] ;  /* 0x00006b00ff0677ac */ /* 0x000f260008000a00 */
[----:B------:R-:W3:Y:S08]  /*0080*/  LDC.64 R2, c[0x0][0x380] ;  /* 0x0000e000ff027b82 */ /* 0x000ef00000000a00 */
[----:B------:R-:W5:Y:S01]  /*0090*/  LDC.64 R4, c[0x0][0x388] ;  /* 0x0000e200ff047b82 */ /* 0x000f620000000a00 */
[----:B--2---:R-:W-:-:S07]  /*00a0*/  IMAD.U32 R11, RZ, RZ, UR8 ;  /* 0x00000008ff0b7e24 */ /* 0x004fce000f8e00ff */
[----:B------:R-:W2:Y:S01]  /*00b0*/  LDC.64 R6, c[0x0][0x390] ;  /* 0x0000e400ff067b82 */ /* 0x000ea20000000a00 */
[----:B-1----:R-:W-:Y:S01]  /*00c0*/  ULEA UR4, UR5, UR4, 0x18 ;  /* 0x0000000405047291 */ /* 0x002fe2000f8ec0ff */
[----:B0-----:R-:W-:-:S05]  /*00d0*/  SHF.R.U32.HI R10, RZ, 0x2, R0 ;  /* 0x00000002ff0a7819 */ /* 0x001fca0000011600 */
[----:B------:R-:W-:Y:S01]  /*00e0*/  LEA R19, R0, UR4, 0x3 ;  /* 0x0000000400137c11 */ /* 0x000fe2000f8e18ff */
[----:B---3--:R-:W-:Y:S01]  /*00f0*/  IMAD.WIDE.U32 R2, R9, 0x8, R2 ;  /* 0x0000000809027825 */ /* 0x008fe200078e0002 */
[----:B------:R-:W-:-:S03]  /*0100*/  LOP3.LUT R10, R10, 0xf8, RZ, 0xc0, !PT ;  /* 0x000000f80a0a7812 */ /* 0x000fc600078ec0ff */
[----:B-----5:R-:W-:-:S04]  /*0110*/  IMAD.WIDE.U32 R4, R9, 0x8, R4 ;  /* 0x0000000809047825 */ /* 0x020fc800078e0004 */
[----:B--2-4-:R-:W-:-:S07]  /*0120*/  IMAD.WIDE.U32 R6, R9, 0x8, R6 ;  /* 0x0000000809067825 */ /* 0x014fce00078e0006 */
.L_x_195:
[----:B------:R-:W-:Y:S01]  /*0130*/  VIADD R17, R11, 0x1f ;  /* 0x0000001f0b117836 */ /* 0x000fe20000000000 */
[----:B------:R-:W-:Y:S05]  /*0140*/  @P0 WARPSYNC.ALL ;  /* 0x0000000000000948 */ /* 0x000fea0003800000 */
[----:B------:R-:W-:Y:S01]  /*0150*/  @P0 BAR.SYNC.DEFER_BLOCKING 0x0 ;  /* 0x0000000000000b1d */ /* 0x000fe20000010000 */
[CC--:B------:R-:W-:Y:S02]  /*0160*/  ISETP.GE.U32.AND P2, PT, R0.reuse, R11.reuse, PT ;  /* 0x0000000b0000720c */ /* 0x0c0fe40003f46070 */
[----:B------:R-:W-:Y:S02]  /*0170*/  ISETP.GE.U32.AND P1, PT, R0, R11, PT ;  /* 0x0000000b0000720c */ /* 0x000fe40003f26070 */
[----:B------:R-:W-:Y:S01]  /*0180*/  SHF.R.U32.HI R11, RZ, 0x5, R17 ;  /* 0x00000005ff0b7819 */ /* 0x000fe20000011611 */
[----:B------:R-:W-:Y:S10]  /*0190*/  WARPSYNC.ALL ;  /* 0x0000000000007948 */ /* 0x000ff40003800000 */
[----:B------:R-:W-:Y:S01]  /*01a0*/  VOTEU.ANY UR5, UPT, !P1 ;  /* 0x0000000000057886 */ /* 0x000fe200048e0100 */
[----:B------:R-:W-:Y:S04]  /*01b0*/  BSSY B0, `(.L_x_188) ;  /* 0x0000035000007945 */ /* 0x000fe80003800000 */
[----:B012---:R-:W-:Y:S05]  /*01c0*/  @P2 BRA `(.L_x_189) ;  /* 0x0000000000cc2947 */ /* 0x007fea0003800000 */
[----:B------:R-:W-:Y:S04]  /*01d0*/  BSSY.RECONVERGENT B1, `(.L_x_190) ;  /* 0x0000007000017945 */ /* 0x000fe80003800200 */
[----:B------:R-:W-:Y:S05]  /*01e0*/  @P0 BRA `(.L_x_191) ;  /* 0x0000000000100947 */ /* 0x000fea0003800000 */
[----:B------:R-:W2:Y:S02]  /*01f0*/  LDG.E.64 R8, desc[UR6][R2.64] ;  /* 0x0000000602087981 */ /* 0x000ea4000c1e1b00 */
[----:B--2---:R-:W-:-:S06]  /*0200*/  IMAD.WIDE.U32 R8, R0, 0x8, R8 ;  /* 0x0000000800087825 */ /* 0x004fcc00078e0008 */
[----:B------:R-:W5:Y:S01]  /*0210*/  LD.E.64 R8, desc[UR6][R8.64] ;  /* 0x0000000608087980 */ /* 0x000f62000c101b00 */
[----:B------:R-:W-:Y:S05]  /*0220*/  BRA `(.L_x_192) ;  /* 0x0000000000047947 */ /* 0x000fea0003800000 */
.L_x_191:
[----:B------:R0:W1:Y:S02]  /*0230*/  LDS.64 R8, [R19] ;  /* 0x0000000013087984 */ /* 0x0000640000000a00 */
.L_x_192:
[----:B------:R-:W-:Y:S05]  /*0240*/  BSYNC.RECONVERGENT B1 ;  /* 0x0000000000017941 */ /* 0x000fea0003800200 */
.L_x_190:
[----:B------:R-:W-:Y:S05]  /*0250*/  BRA.DIV UR5, `(.L_x_193) ;  /* 0x0000000205bc7947 */ /* 0x000fea000b800000 */
[----:B------:R-:W-:Y:S01]  /*0260*/  IMAD.U32 R13, RZ, RZ, UR5 ;  /* 0x00000005ff0d7e24 */ /* 0x000fe2000f8e00ff */
[----:B------:R-:W-:Y:S01]  /*0270*/  MOV R14, UR5 ;  /* 0x00000005000e7c02 */ /* 0x000fe20008000f00 */
[----:B------:R-:W-:Y:S02]  /*0280*/  IMAD.U32 R12, RZ, RZ, UR5 ;  /* 0x00000005ff0c7e24 */ /* 0x000fe4000f8e00ff */
[----:B------:R-:W-:Y:S01]  /*0290*/  IMAD.U32 R23, RZ, RZ, UR5 ;  /* 0x00000005ff177e24 */ /* 0x000fe2000f8e00ff */
[----:B-1---5:R-:W1:Y:S01]  /*02a0*/  SHFL.DOWN PT, R16, R8, 0x10, 0x1f ;  /* 0x0a001f0008107f89 */ /* 0x022e6200000e0000 */
[----:B------:R-:W-:-:S03]  /*02b0*/  IMAD.U32 R15, RZ, RZ, UR5 ;  /* 0x00000005ff0f7e24 */ /* 0x000fc6000f8e00ff */
[----:B------:R-:W2:Y:S01]  /*02c0*/  SHFL.DOWN PT, R18, R9, 0x10, 0x1f ;  /* 0x0a001f0009127f89 */ /* 0x000ea200000e0000 */
[CC--:B-1----:R-:W-:Y:S02]  /*02d0*/  ISETP.GT.U32.AND P0, PT, R16.reuse, R8.reuse, PT ;  /* 0x000000081000720c */ /* 0x0c2fe40003f04070 */
[----:B------:R-:W-:Y:S02]  /*02e0*/  VIMNMX.U32 R20, PT, PT, R16, R8, !PT ;  /* 0x0000000810147248 */ /* 0x000fe40007fe0000 */
[----:B--2---:R-:W-:-:S03]  /*02f0*/  SEL R18, R18, R9, P0 ;  /* 0x0000000912127207 */ /* 0x004fc60000000000 */
[----:B------:R-:W1:Y:S04]  /*0300*/  SHFL.DOWN PT, R16, R20, 0x8, 0x1f ;  /* 0x09001f0014107f89 */ /* 0x000e6800000e0000 */
[----:B------:R-:W2:Y:S01]  /*0310*/  SHFL.DOWN PT, R21, R18, 0x8, 0x1f ;  /* 0x09001f0012157f89 */ /* 0x000ea200000e0000 */
[----:B-1----:R-:W-:Y:S02]  /*0320*/  ISETP.GT.U32.AND P0, PT, R16, R20, PT ;  /* 0x000000141000720c */ /* 0x002fe40003f04070 */
[----:B------:R-:W-:Y:S01]  /*0330*/  VIMNMX.U32 R22, PT, PT, R20, R16, !PT ;  /* 0x0000001014167248 */ /* 0x000fe20007fe0000 */
[----:B------:R-:W-:Y:S01]  /*0340*/  IMAD.U32 R20, RZ, RZ, UR5 ;  /* 0x00000005ff147e24 */ /* 0x000fe2000f8e00ff */
[----:B--2---:R-:W-:-:S03]  /*0350*/  SEL R21, R21, R18, P0 ;  /* 0x0000001215157207 */ /* 0x004fc60000000000 */
[----:B------:R-:W1:Y:S04]  /*0360*/  SHFL.DOWN PT, R16, R22, 0x4, 0x1f ;  /* 0x08801f0016107f89 */ /* 0x000e6800000e0000 */
[----:B------:R-:W2:Y:S01]  /*0370*/  SHFL.DOWN PT, R8, R21, 0x4, 0x1f ;  /* 0x08801f0015087f89 */ /* 0x000ea200000e0000 */
[----:B-1----:R-:W-:Y:S02]  /*0380*/  ISETP.GT.U32.AND P0, PT, R16, R22, PT ;  /* 0x000000161000720c */ /* 0x002fe40003f04070 */
[----:B------:R-:W-:Y:S02]  /*0390*/  VIMNMX.U32 R9, PT, PT, R22, R16, !PT ;  /* 0x0000001016097248 */ /* 0x000fe40007fe0000 */
[----:B--2---:R-:W-:-:S03]  /*03a0*/  SEL R8, R8, R21, P0 ;  /* 0x0000001508087207 */ /* 0x004fc60000000000 */
[----:B------:R-:W1:Y:S04]  /*03b0*/  SHFL.DOWN PT, R16, R9, 0x2, 0x1f ;  /* 0x08401f0009107f89 */ /* 0x000e6800000e0000 */
[----:B------:R-:W2:Y:S01]  /*03c0*/  SHFL.DOWN PT, R23, R8, 0x2, 0x1f ;  /* 0x08401f0008177f89 */ /* 0x000ea200000e0000 */
[----:B-1----:R-:W-:Y:S02]  /*03d0*/  ISETP.GT.U32.AND P0, PT, R16, R9, PT ;  /* 0x000000091000720c */ /* 0x002fe40003f04070 */
[----:B------:R-:W-:Y:S02]  /*03e0*/  VIMNMX.U32 R18, PT, PT, R9, R16, !PT ;  /* 0x0000001009127248 */ /* 0x000fe40007fe0000 */
[----:B--2---:R-:W-:-:S03]  /*03f0*/  SEL R23, R23, R8, P0 ;  /* 0x0000000817177207 */ /* 0x004fc60000000000 */
[----:B------:R1:W2:Y:S04]  /*0400*/  SHFL.DOWN PT, R16, R18, 0x1, 0x1f ;  /* 0x08201f0012107f89 */ /* 0x0002a800000e0000 */
[----:B------:R1:W3:Y:S02]  /*0410*/  SHFL.DOWN PT, R20, R23, 0x1, 0x1f ;  /* 0x08201f0017147f89 */ /* 0x0002e400000e0000 */
.L_x_206:
[----:B------:R-:W-:Y:S02]  /*0420*/  ISETP.NE.AND P1, PT, R11, 0x1, PT ;  /* 0x000000010b00780c */ /* 0x000fe40003f25270 */
[----:B--2---:R-:W-:Y:S02]  /*0430*/  ISETP.GT.U32.AND P0, PT, R16, R18, PT ;  /* 0x000000121000720c */ /* 0x004fe40003f04070 */
[----:B------:R-:W-:Y:S02]  /*0440*/  VIMNMX.U32 R22, PT, PT, R18, R16, !PT ;  /* 0x0000001012167248 */ /* 0x000fe40007fe0000 */
[----:B-1-3--:R-:W-:-:S07]  /*0450*/  SEL R23, R20, R23, P0 ;  /* 0x0000001714177207 */ /* 0x00afce0000000000 */
[----:B------:R-:W-:Y:S05]  /*0460*/  @P1 BRA `(.L_x_194) ;  /* 0x00000000001c1947 */ /* 0x000fea0003800000 */
[----:B------:R-:W-:-:S13]  /*0470*/  ISETP.NE.AND P0, PT, R0, RZ, PT ;  /* 0x000000ff0000720c */ /* 0x000fda0003f05270 */
[----:B------:R-:W-:Y:S05]  /*0480*/  @P0 BRA `(.L_x_189) ;  /* 0x00000000001c0947 */ /* 0x000fea0003800000 */
[----:B------:R-:W2:Y:S04]  /*0490*/  LDG.E.64 R8, desc[UR6][R4.64] ;  /* 0x0000000604087981 */ /* 0x000ea8000c1e1b00 */
[----:B--2---:R2:W-:Y:S04]  /*04a0*/  ST.E desc[UR6][R8.64], R22 ;  /* 0x0000001608007985 */ /* 0x0045e8000c101906 */
[----:B------:R-:W3:Y:S04]  /*04b0*/  LDG.E.64 R12, desc[UR6][R6.64] ;  /* 0x00000006060c7981 */ /* 0x000ee8000c1e1b00 */
[----:B---3--:R2:W-:Y:S01]  /*04c0*/  ST.E desc[UR6][R12.64], R23 ;  /* 0x000000170c007985 */ /* 0x0085e2000c101906 */
[----:B------:R-:W-:Y:S05]  /*04d0*/  BRA `(.L_x_189) ;  /* 0x0000000000087947 */ /* 0x000fea0003800000 */
.L_x_194:
[----:B------:R-:W-:-:S13]  /*04e0*/  LOP3.LUT P0, RZ, R0, 0x1f, RZ, 0xc0, !PT ;  /* 0x0000001f00ff7812 */ /* 0x000fda000780c0ff */
[----:B------:R1:W-:Y:S02]  /*04f0*/  @!P0 STS.64 [R10+UR4], R22 ;  /* 0x000000160a008988 */ /* 0x0003e40008000a04 */
.L_x_189:
[----:B------:R-:W-:Y:S05]  /*0500*/  BSYNC B0 ;  /* 0x0000000000007941 */ /* 0x000fea0003800000 */
.L_x_188:
[----:B------:R-:W-:Y:S02]  /*0510*/  ISETP.GT.U32.AND P1, PT, R17, 0x3f, PT ;  /* 0x0000003f1100780c */ /* 0x000fe40003f24070 */
[----:B------:R-:W-:-:S11]  /*0520*/  PLOP3.LUT P0, PT, PT, PT, PT, 0x80, 0x8 ;  /* 0x000000000008781c */ /* 0x000fd60003f0f070 */
[----:B------:R-:W-:Y:S05]  /*0530*/  @P1 BRA `(.L_x_195) ;  /* 0xfffffff800fc1947 */ /* 0x000fea000383ffff */
[----:B------:R-:W-:Y:S05]  /*0540*/  EXIT ;  /* 0x000000000000794d */ /* 0x000fea0003800000 */
.L_x_193:
[----:B------:R-:W-:Y:S02]  /*0550*/  HFMA2 R13, -RZ, RZ, 0, 1.847743988037109375e-06 ;  /* 0x0000001fff0d7431 */ /* 0x000fe400000001ff */
[----:B------:R-:W-:Y:S02]  /*0560*/  IMAD.U32 R12, RZ, RZ, UR5 ;  /* 0x00000005ff0c7e24 */ /* 0x000fe4000f8e00ff */
[----:B-1---5:R-:W-:Y:S02]  /*0570*/  IMAD.MOV.U32 R15, RZ, RZ, R9 ;  /* 0x000000ffff0f7224 */ /* 0x022fe400078e0009 */
[----:B------:R-:W-:Y:S02]  /*0580*/  IMAD.MOV.U32 R14, RZ, RZ, 0x10 ;  /* 0x00000010ff0e7424 */ /* 0x000fe400078e00ff */
[----:B------:R-:W-:Y:S02]  /*0590*/  IMAD.U32 R20, RZ, RZ, UR5 ;  /* 0x00000005ff147e24 */ /* 0x000fe4000f8e00ff */
[----:B------:R-:W-:-:S07]  /*05a0*/  IMAD.U32 R21, RZ, RZ, UR5 ;  /* 0x00000005ff157e24 */ /* 0x000fce000f8e00ff */
[----:B0-----:R-:W-:Y:S05]  /*05b0*/  WARPSYNC.COLLECTIVE R12, `(.L_x_196) ;  /* 0x000000000c087348 */ /* 0x001fea0003c00000 */
[----:B------:R1:W2:Y:S02]  /*05c0*/  SHFL.DOWN P0, R16, R15, R14, R13 ;  /* 0x0800000e0f107389 */ /* 0x0002a4000000000d */
[----:B012---:R-:W-:Y:S05]  /*05d0*/  ENDCOLLECTIVE ;  /* 0x000000000000791b */ /* 0x007fea0003800000 */
.L_x_196:
[----:B------:R-:W-:Y:S02]  /*05e0*/  IMAD.MOV.U32 R15, RZ, RZ, R8 ;  /* 0x000000ffff0f7224 */ /* 0x000fe400078e0008 */
[----:B------:R-:W-:Y:S02]  /*05f0*/  IMAD.MOV.U32 R12, RZ, RZ, R20 ;  /* 0x000000ffff0c7224 */ /* 0x000fe400078e0014 */
[----:B------:R-:W-:-:S07]  /*0600*/  IMAD.MOV.U32 R18, RZ, RZ, R16 ;  /* 0x000000ffff127224 */ /* 0x000fce00078e0010 */
[----:B------:R-:W-:Y:S05]  /*0610*/  WARPSYNC.COLLECTIVE R12, `(.L_x_197) ;  /* 0x000000000c087348 */ /* 0x000fea0003c00000 */
[----:B------:R0:W1:Y:S02]  /*0620*/  SHFL.DOWN P0, R16, R15, R14, R13 ;  /* 0x0800000e0f107389 */ /* 0x000064000000000d */
[----:B01----:R-:W-:Y:S05]  /*0630*/  ENDCOLLECTIVE ;  /* 0x000000000000791b */ /* 0x003fea0003800000 */
.L_x_197:
[----:B------:R-:W-:Y:S02]  /*0640*/  IMAD.MOV.U32 R14, RZ, RZ, 0x8 ;  /* 0x00000008ff0e7424 */ /* 0x000fe400078e00ff */
[----:B------:R-:W-:Y:S01]  /*0650*/  IMAD.MOV.U32 R12, RZ, RZ, R21 ;  /* 0x000000ffff0c7224 */ /* 0x000fe200078e0015 */
[CC--:B------:R-:W-:Y:S02]  /*0660*/  ISETP.GT.U32.AND P0, PT, R16.reuse, R8.reuse, PT ;  /* 0x000000081000720c */ /* 0x0c0fe40003f04070 */
[----:B------:R-:W-:Y:S01]  /*0670*/  VIMNMX.U32 R20, PT, PT, R16, R8, !PT ;  /* 0x0000000810147248 */ /* 0x000fe20007fe0000 */
[----:B------:R-:W-:Y:S01]  /*0680*/  IMAD.U32 R8, RZ, RZ, UR5 ;  /* 0x00000005ff087e24 */ /* 0x000fe2000f8e00ff */
[----:B------:R-:W-:Y:S01]  /*0690*/  SEL R18, R18, R9, P0 ;  /* 0x0000000912127207 */ /* 0x000fe20000000000 */
[----:B------:R-:W-:-:S03]  /*06a0*/  IMAD.U32 R9, RZ, RZ, UR5 ;  /* 0x00000005ff097e24 */ /* 0x000fc6000f8e00ff */
[----:B------:R-:W-:-:S07]  /*06b0*/  MOV R15, R18 ;  /* 0x00000012000f7202 */ /* 0x000fce0000000f00 */
[----:B------:R-:W-:Y:S05]  /*06c0*/  WARPSYNC.COLLECTIVE R12, `(.L_x_198) ;  /* 0x000000000c087348 */ /* 0x000fea0003c00000 */
[----:B------:R0:W1:Y:S02]  /*06d0*/  SHFL.DOWN P0, R16, R15, R14, R13 ;  /* 0x0800000e0f107389 */ /* 0x000064000000000d */
[----:B01----:R-:W-:Y:S05]  /*06e0*/  ENDCOLLECTIVE ;  /* 0x000000000000791b */ /* 0x003fea0003800000 */
.L_x_198:
[----:B------:R-:W-:Y:S02]  /*06f0*/  IMAD.MOV.U32 R15, RZ, RZ, R20 ;  /* 0x000000ffff0f7224 */ /* 0x000fe400078e0014 */
[----:B------:R-:W-:Y:S01]  /*0700*/  IMAD.MOV.U32 R12, RZ, RZ, R8 ;  /* 0x000000ffff0c7224 */ /* 0x000fe200078e0008 */
[----:B------:R-:W-:Y:S01]  /*0710*/  MOV R8, UR5 ;  /* 0x0000000500087c02 */ /* 0x000fe20008000f00 */
[----:B------:R-:W-:-:S07]  /*0720*/  IMAD.MOV.U32 R21, RZ, RZ, R16 ;  /* 0x000000ffff157224 */ /* 0x000fce00078e0010 */
[----:B------:R-:W-:Y:S05]  /*0730*/  WARPSYNC.COLLECTIVE R12, `(.L_x_199) ;  /* 0x000000000c087348 */ /* 0x000fea0003c00000 */
[----:B------:R0:W1:Y:S02]  /*0740*/  SHFL.DOWN P0, R16, R15, R14, R13 ;  /* 0x0800000e0f107389 */ /* 0x000064000000000d */
[----:B01----:R-:W-:Y:S05]  /*0750*/  ENDCOLLECTIVE ;  /* 0x000000000000791b */ /* 0x003fea0003800000 */
.L_x_199:
[----:B------:R-:W-:Y:S02]  /*0760*/  IMAD.MOV.U32 R14, RZ, RZ, 0x4 ;  /* 0x00000004ff0e7424 */ /* 0x000fe400078e00ff */
[----:B------:R-:W-:Y:S01]  /*0770*/  IMAD.MOV.U32 R12, RZ, RZ, R8 ;  /* 0x000000ffff0c7224 */ /* 0x000fe200078e0008 */
[----:B------:R-:W-:Y:S02]  /*0780*/  ISETP.GT.U32.AND P0, PT, R16, R20, PT ;  /* 0x000000141000720c */ /* 0x000fe40003f04070 */
[----:B------:R-:W-:Y:S01]  /*0790*/  VIMNMX.U32 R22, PT, PT, R20, R16, !PT ;  /* 0x0000001014167248 */ /* 0x000fe20007fe0000 */
[----:B------:R-:W-:Y:S01]  /*07a0*/  IMAD.U32 R20, RZ, RZ, UR5 ;  /* 0x00000005ff147e24 */ /* 0x000fe2000f8e00ff */
[----:B------:R-:W-:Y:S01]  /*07b0*/  SEL R21, R21, R18, P0 ;  /* 0x0000001215157207 */ /* 0x000fe20000000000 */
[----:B------:R-:W-:-:S04]  /*07c0*/  IMAD.U32 R18, RZ, RZ, UR5 ;  /* 0x00000005ff127e24 */ /* 0x000fc8000f8e00ff */
[----:B------:R-:W-:-:S07]  /*07d0*/  IMAD.MOV.U32 R15, RZ, RZ, R21 ;  /* 0x000000ffff0f7224 */ /* 0x000fce00078e0015 */
[----:B------:R-:W-:Y:S05]  /*07e0*/  WARPSYNC.COLLECTIVE R12, `(.L_x_200) ;  /* 0x000000000c087348 */ /* 0x000fea0003c00000 */
[----:B------:R0:W1:Y:S02]  /*07f0*/  SHFL.DOWN P0, R16, R15, R14, R13 ;  /* 0x0800000e0f107389 */ /* 0x000064000000000d */
[----:B01----:R-:W-:Y:S05]  /*0800*/  ENDCOLLECTIVE ;  /* 0x000000000000791b */ /* 0x003fea0003800000 */
.L_x_200:
[----:B------:R-:W-:Y:S02]  /*0810*/  IMAD.MOV.U32 R15, RZ, RZ, R22 ;  /* 0x000000ffff0f7224 */ /* 0x000fe400078e0016 */
[----:B------:R-:W-:Y:S01]  /*0820*/  IMAD.MOV.U32 R12, RZ, RZ, R9 ;  /* 0x000000ffff0c7224 */ /* 0x000fe200078e0009 */
[----:B------:R-:W-:-:S07]  /*0830*/  MOV R8, R16 ;  /* 0x0000001000087202 */ /* 0x000fce0000000f00 */
[----:B------:R-:W-:Y:S05]  /*0840*/  WARPSYNC.COLLECTIVE R12, `(.L_x_201) ;  /* 0x000000000c087348 */ /* 0x000fea0003c00000 */
[----:B------:R0:W1:Y:S02]  /*0850*/  SHFL.DOWN P0, R16, R15, R14, R13 ;  /* 0x0800000e0f107389 */ /* 0x000064000000000d */
[----:B01----:R-:W-:Y:S05]  /*0860*/  ENDCOLLECTIVE ;  /* 0x000000000000791b */ /* 0x003fea0003800000 */
.L_x_201:
[----:B------:R-:W-:Y:S02]  /*0870*/  IMAD.MOV.U32 R14, RZ, RZ, 0x2 ;  /* 0x00000002ff0e7424 */ /* 0x000fe400078e00ff */
[----:B------:R-:W-:Y:S01]  /*0880*/  IMAD.MOV.U32 R12, RZ, RZ, R18 ;  /* 0x000000ffff0c7224 */ /* 0x000fe200078e0012 */
[----:B------:R-:W-:Y:S02]  /*0890*/  ISETP.GT.U32.AND P0, PT, R16, R22, PT ;  /* 0x000000161000720c */ /* 0x000fe40003f04070 */
[----:B------:R-:W-:Y:S02]  /*08a0*/  VIMNMX.U32 R9, PT, PT, R22, R16, !PT ;  /* 0x0000001016097248 */ /* 0x000fe40007fe0000 */
[----:B------:R-:W-:-:S04]  /*08b0*/  SEL R8, R8, R21, P0 ;  /* 0x0000001508087207 */ /* 0x000fc80000000000 */
[----:B------:R-:W-:-:S07]  /*08c0*/  MOV R15, R8 ;  /* 0x00000008000f7202 */ /* 0x000fce0000000f00 */
[----:B------:R-:W-:Y:S05]  /*08d0*/  WARPSYNC.COLLECTIVE R12, `(.L_x_202) ;  /* 0x000000000c087348 */ /* 0x000fea0003c00000 */
[----:B------:R0:W1:Y:S02]  /*08e0*/  SHFL.DOWN P0, R16, R15, R14, R13 ;  /* 0x0800000e0f107389 */ /* 0x000064000000000d */
[----:B01----:R-:W-:Y:S05]  /*08f0*/  ENDCOLLECTIVE ;  /* 0x000000000000791b */ /* 0x003fea0003800000 */
.L_x_202:
[----:B------:R-:W-:Y:S01]  /*0900*/  IMAD.MOV.U32 R15, RZ, RZ, R9 ;  /* 0x000000ffff0f7224 */ /* 0x000fe200078e0009 */
[----:B------:R-:W-:Y:S01]  /*0910*/  MOV R12, R20 ;  /* 0x00000014000c7202 */ /* 0x000fe20000000f00 */
[----:B------:R-:W-:Y:S02]  /*0920*/  IMAD.U32 R20, RZ, RZ, UR5 ;  /* 0x00000005ff147e24 */ /* 0x000fe4000f8e00ff */
[----:B------:R-:W-:-:S07]  /*0930*/  IMAD.MOV.U32 R23, RZ, RZ, R16 ;  /* 0x000000ffff177224 */ /* 0x000fce00078e0010 */
[----:B------:R-:W-:Y:S05]  /*0940*/  WARPSYNC.COLLECTIVE R12, `(.L_x_203) ;  /* 0x000000000c087348 */ /* 0x000fea0003c00000 */
[----:B------:R0:W1:Y:S02]  /*0950*/  SHFL.DOWN P0, R16, R15, R14, R13 ;  /* 0x0800000e0f107389 */ /* 0x000064000000000d */
[----:B01----:R-:W-:Y:S05]  /*0960*/  ENDCOLLECTIVE ;  /* 0x000000000000791b */ /* 0x003fea0003800000 */
.L_x_203:
[----:B------:R-:W-:Y:S01]  /*0970*/  IMAD.MOV.U32 R14, RZ, RZ, 0x1 ;  /* 0x00000001ff0e7424 */ /* 0x000fe200078e00ff */
[----:B------:R-:W-:Y:S02]  /*0980*/  MOV R12, R20 ;  /* 0x00000014000c7202 */ /* 0x000fe40000000f00 */
[----:B------:R-:W-:Y:S02]  /*0990*/  ISETP.GT.U32.AND P0, PT, R16, R9, PT ;  /* 0x000000091000720c */ /* 0x000fe40003f04070 */
[----:B------:R-:W-:Y:S02]  /*09a0*/  VIMNMX.U32 R18, PT, PT, R9, R16, !PT ;  /* 0x0000001009127248 */ /* 0x000fe40007fe0000 */
[----:B------:R-:W-:Y:S01]  /*09b0*/  SEL R23, R23, R8, P0 ;  /* 0x0000000817177207 */ /* 0x000fe20000000000 */
[----:B------:R-:W-:-:S04]  /*09c0*/  IMAD.U32 R8, RZ, RZ, UR5 ;  /* 0x00000005ff087e24 */ /* 0x000fc8000f8e00ff */
[----:B------:R-:W-:-:S07]  /*09d0*/  IMAD.MOV.U32 R15, RZ, RZ, R23 ;  /* 0x000000ffff0f7224 */ /* 0x000fce00078e0017 */
[----:B------:R-:W-:Y:S05]  /*09e0*/  WARPSYNC.COLLECTIVE R12, `(.L_x_204) ;  /* 0x000000000c087348 */ /* 0x000fea0003c00000 */
[----:B------:R0:W1:Y:S02]  /*09f0*/  SHFL.DOWN P0, R16, R15, R14, R13 ;  /* 0x0800000e0f107389 */ /* 0x000064000000000d */
[----:B01----:R-:W-:Y:S05]  /*0a00*/  ENDCOLLECTIVE ;  /* 0x000000000000791b */ /* 0x003fea0003800000 */
.L_x_204:
[----:B------:R-:W-:Y:S02]  /*0a10*/  IMAD.MOV.U32 R15, RZ, RZ, R18 ;  /* 0x000000ffff0f7224 */ /* 0x000fe400078e0012 */
[----:B------:R-:W-:Y:S02]  /*0a20*/  IMAD.MOV.U32 R12, RZ, RZ, R8 ;  /* 0x000000ffff0c7224 */ /* 0x000fe400078e0008 */
[----:B------:R-:W-:-:S07]  /*0a30*/  IMAD.MOV.U32 R20, RZ, RZ, R16 ;  /* 0x000000ffff147224 */ /* 0x000fce00078e0010 */
[----:B------:R-:W-:Y:S05]  /*0a40*/  WARPSYNC.COLLECTIVE R12, `(.L_x_205) ;  /* 0x000000000c087348 */ /* 0x000fea0003c00000 */
[----:B------:R0:W1:Y:S02]  /*0a50*/  SHFL.DOWN P0, R16, R15, R14, R13 ;  /* 0x0800000e0f107389 */ /* 0x000064000000000d */
[----:B01----:R-:W-:Y:S05]  /*0a60*/  ENDCOLLECTIVE ;  /* 0x000000000000791b */ /* 0x003fea0003800000 */
.L_x_205:
[----:B------:R-:W-:Y:S05]  /*0a70*/  BRA `(.L_x_206) ;  /* 0xfffffff800687947 */ /* 0x000fea000383ffff */
.L_x_207:
        /* <DEDUP_REMOVED lines=16> */
.L_x_231:


//--------------------- .text._Z18get_max_warp_per_nPP9loc_valuePPjS3_j --------------------------
	.section	.text._Z18get_max_warp_per_nPP9loc_valuePPjS3_j,"ax",@progbits
	.align	128
        .global         _Z18get_max_warp_per_nPP9loc_valuePPjS3_j
        .type           _Z18get_max_warp_per_nPP9loc_valuePPjS3_j,@function
        .size           _Z18get_max_warp_per_nPP9loc_valuePPjS3_j,(.L_x_232 - _Z18get_max_warp_per_nPP9loc_valuePPjS3_j)
        .other          _Z18get_max_warp_per_nPP9loc_valuePPjS3_j,@"STO_CUDA_ENTRY STV_DEFAULT"
_Z18get_max_warp_per_nPP9loc_valuePPjS3_j:
.text._Z18get_max_warp_per_nPP9loc_valuePPjS3_j:
[----:B------:R-:W-:Y:S01]  /*0000*/  LDC R1, c[0x0][0x37c] ;  /* 0x0000df00ff017b82 */ /* 0x000fe20000000800 */
[----:B------:R-:W0:Y:S01]  /*0010*/  S2R R5, SR_TID.X ;  /* 0x0000000000057919 */ /* 0x000e220000002100 */
[----:B------:R-:W0:Y:S01]  /*0020*/  LDCU UR6, c[0x0][0x398] ;  /* 0x00007300ff0677ac */ /* 0x000e220008000800 */
[----:B------:R-:W-:Y:S01]  /*0030*/  BSSY.RECONVERGENT B0, `(.L_x_208) ;  /* 0x0000067000007945 */ /* 0x000fe20003800200 */
[----:B------:R-:W1:Y:S01]  /*0040*/  S2R R0, SR_CTAID.X ;  /* 0x0000000000007919 */ /* 0x000e620000002500 */
[----:B------:R-:W2:Y:S01]  /*0050*/  LDCU.64 UR4, c[0x0][0x358] ;  /* 0x00006b00ff0477ac */ /* 0x000ea20008000a00 */
[----:B------:R-:W3:Y:S01]  /*0060*/  LDCU UR7, c[0x0][0x398] ;  /* 0x00007300ff0777ac */ /* 0x000ee20008000800 */
[----:B0-----:R-:W-:-:S13]  /*0070*/  ISETP.GE.U32.AND P0, PT, R5, UR6, PT ;  /* 0x0000000605007c0c */ /* 0x001fda000bf06070 */
[----:B-123--:R-:W-:Y:S05]  /*0080*/  @P0 BRA `(.L_x_209) ;  /* 0x0000000400840947 */ /* 0x00efea0003800000 */
[----:B------:R-:W-:Y:S01]  /*0090*/  LOP3.LUT R4, RZ, R5, RZ, 0x33, !PT ;  /* 0x00000005ff047212 */ /* 0x000fe200078e33ff */
[----:B------:R-:W0:Y:S01]  /*00a0*/  LDC.64 R2, c[0x0][0x380] ;  /* 0x0000e000ff027b82 */ /* 0x000e220000000a00 */
[----:B------:R-:W-:Y:S03]  /*00b0*/  BSSY.RECONVERGENT B1, `(.L_x_210) ;  /* 0x000001f000017945 */ /* 0x000fe60003800200 */
[----:B------:R-:W-:-:S05]  /*00c0*/  VIADD R10, R4, UR6 ;  /* 0x00000006040a7c36 */ /* 0x000fca0008000000 */
[----:B------:R-:W-:-:S04]  /*00d0*/  LOP3.LUT R4, R10, 0x60, RZ, 0xc0, !PT ;  /* 0x000000600a047812 */ /* 0x000fc800078ec0ff */
[----:B------:R-:W-:Y:S01]  /*00e0*/  ISETP.NE.AND P0, PT, R4, 0x60, PT ;  /* 0x000000600400780c */ /* 0x000fe20003f05270 */
[----:B------:R-:W-:Y:S02]  /*00f0*/  IMAD.MOV.U32 R4, RZ, RZ, R5 ;  /* 0x000000ffff047224 */ /* 0x000fe400078e0005 */
[----:B0-----:R-:W-:-:S10]  /*0100*/  IMAD.WIDE.U32 R2, R0, 0x8, R2 ;  /* 0x0000000800027825 */ /* 0x001fd400078e0002 */
[----:B------:R-:W-:Y:S05]  /*0110*/  @!P0 BRA `(.L_x_211) ;  /* 0x0000000000608947 */ /* 0x000fea0003800000 */
[----:B------:R-:W-:Y:S01]  /*0120*/  LEA.HI R4, R10, 0x1, RZ, 0x1b ;  /* 0x000000010a047811 */ /* 0x000fe200078fd8ff */
[----:B------:R-:W-:-:S03]  /*0130*/  IMAD.MOV.U32 R12, RZ, RZ, RZ ;  /* 0x000000ffff0c7224 */ /* 0x000fc600078e00ff */
[----:B------:R-:W-:Y:S01]  /*0140*/  LOP3.LUT R6, R4, 0x3, RZ, 0xc0, !PT ;  /* 0x0000000304067812 */ /* 0x000fe200078ec0ff */
[----:B------:R-:W-:-:S04]  /*0150*/  IMAD.MOV.U32 R4, RZ, RZ, R5 ;  /* 0x000000ffff047224 */ /* 0x000fc800078e0005 */
[----:B------:R-:W-:-:S07]  /*0160*/  IMAD.MOV R11, RZ, RZ, -R6 ;  /* 0x000000ffff0b7224 */ /* 0x000fce00078e0a06 */
.L_x_215:
[----:B------:R-:W-:Y:S01]  /*0170*/  ISETP.NE.AND P1, PT, R12, RZ, PT ;  /* 0x000000ff0c00720c */ /* 0x000fe20003f25270 */
[----:B------:R-:W-:Y:S01]  /*0180*/  VIADD R11, R11, 0x1 ;  /* 0x000000010b0b7836 */ /* 0x000fe20000000000 */
[----:B------:R-:W-:Y:S04]  /*0190*/  BSSY.RECONVERGENT B2, `(.L_x_212) ;  /* 0x000000d000027945 */ /* 0x000fe80003800200 */
[----:B------:R-:W-:-:S07]  /*01a0*/  ISETP.NE.AND P0, PT, R11, RZ, PT ;  /* 0x000000ff0b00720c */ /* 0x000fce0003f05270 */
[----:B0----5:R-:W-:Y:S06]  /*01b0*/  @!P1 BRA `(.L_x_213) ;  /* 0x00000000001c9947 */ /* 0x021fec0003800000 */
[----:B------:R-:W2:Y:S02]  /*01c0*/  LDG.E.64 R8, desc[UR4][R2.64] ;  /* 0x0000000402087981 */ /* 0x000ea4000c1e1b00 */
[----:B--2---:R-:W-:-:S05]  /*01d0*/  IMAD.WIDE.U32 R8, R4, 0x8, R8 ;  /* 0x0000000804087825 */ /* 0x004fca00078e0008 */
[----:B------:R-:W2:Y:S02]  /*01e0*/  LD.E R13, desc[UR4][R8.64] ;  /* 0x00000004080d7980 */ /* 0x000ea4000c101900 */
[----:B--2---:R-:W-:-:S13]  /*01f0*/  ISETP.GT.U32.AND P1, PT, R13, R6, PT ;  /* 0x000000060d00720c */ /* 0x004fda0003f24070 */
[----:B------:R-:W-:Y:S05]  /*0200*/  @!P1 BRA `(.L_x_214) ;  /* 0x0000000000149947 */ /* 0x000fea0003800000 */
[----:B------:R0:W5:Y:S01]  /*0210*/  LD.E.64 R6, desc[UR4][R8.64] ;  /* 0x0000000408067980 */ /* 0x000162000c101b00 */
[----:B------:R-:W-:Y:S05]  /*0220*/  BRA `(.L_x_214) ;  /* 0x00000000000c7947 */ /* 0x000fea0003800000 */
.L_x_213:
[----:B------:R-:W2:Y:S02]  /*0230*/  LDG.E.64 R6, desc[UR4][R2.64] ;  /* 0x0000000402067981 */ /* 0x000ea4000c1e1b00 */
[----:B--2---:R-:W-:-:S06]  /*0240*/  IMAD.WIDE.U32 R6, R5, 0x8, R6 ;  /* 0x0000000805067825 */ /* 0x004fcc00078e0006 */
[----:B------:R-:W5:Y:S02]  /*0250*/  LD.E.64 R6, desc[UR4][R6.64] ;  /* 0x0000000406067980 */ /* 0x000f64000c101b00 */
.L_x_214:
[----:B------:R-:W-:Y:S05]  /*0260*/  BSYNC.RECONVERGENT B2 ;  /* 0x0000000000027941 */ /* 0x000fea0003800200 */
.L_x_212:
[----:B------:R-:W-:Y:S02]  /*0270*/  VIADD R4, R4, 0x20 ;  /* 0x0000002004047836 */ /* 0x000fe40000000000 */
[----:B------:R-:W-:Y:S01]  /*0280*/  VIADD R12, R12, 0x20 ;  /* 0x000000200c0c7836 */ /* 0x000fe20000000000 */
[----:B------:R-:W-:Y:S06]  /*0290*/  @P0 BRA `(.L_x_215) ;  /* 0xfffffffc00b40947 */ /* 0x000fec000383ffff */
.L_x_211:
[----:B------:R-:W-:Y:S05]  /*02a0*/  BSYNC.RECONVERGENT B1 ;  /* 0x0000000000017941 */ /* 0x000fea0003800200 */
.L_x_210:
[----:B------:R-:W-:-:S13]  /*02b0*/  ISETP.GE.U32.AND P0, PT, R10, 0x60, PT ;  /* 0x000000600a00780c */ /* 0x000fda0003f06070 */
[----:B------:R-:W-:Y:S05]  /*02c0*/  @!P0 BRA `(.L_x_209) ;  /* 0x0000000000f48947 */ /* 0x000fea0003800000 */
[C---:B------:R-:W-:Y:S02]  /*02d0*/  VIADD R11, R4.reuse, 0x40 ;  /* 0x00000040040b7836 */ /* 0x040fe40000000000 */
[----:B------:R-:W-:-:S07]  /*02e0*/  IMAD.IADD R16, R4, 0x1, -R5 ;  /* 0x0000000104107824 */ /* 0x000fce00078e0a05 */
.L_x_228:
[----:B------:R-:W-:Y:S01]  /*02f0*/  ISETP.NE.AND P0, PT, R16, RZ, PT ;  /* 0x000000ff1000720c */ /* 0x000fe20003f05270 */
[----:B------:R-:W-:-:S12]  /*0300*/  BSSY.RECONVERGENT B1, `(.L_x_216) ;  /* 0x000000d000017945 */ /* 0x000fd80003800200 */
[----:B01234-:R-:W-:Y:S05]  /*0310*/  @P0 BRA `(.L_x_217) ;  /* 0x0000000000100947 */ /* 0x01ffea0003800000 */
[----:B0-----:R-:W2:Y:S02]  /*0320*/  LDG.E.64 R8, desc[UR4][R2.64] ;  /* 0x0000000402087981 */ /* 0x001ea4000c1e1b00 */
[----:B--2--5:R-:W-:-:S06]  /*0330*/  IMAD.WIDE.U32 R6, R5, 0x8, R8 ;  /* 0x0000000805067825 */ /* 0x024fcc00078e0008 */
[----:B------:R-:W5:Y:S01]  /*0340*/  LD.E.64 R6, desc[UR4][R6.64] ;  /* 0x0000000406067980 */ /* 0x000f62000c101b00 */
[----:B------:R-:W-:Y:S05]  /*0350*/  BRA `(.L_x_218) ;  /* 0x00000000001c7947 */ /* 0x000fea0003800000 */
.L_x_217:
[----:B0-----:R-:W2:Y:S01]  /*0360*/  LDG.E.64 R8, desc[UR4][R2.64] ;  /* 0x0000000402087981 */ /* 0x001ea2000c1e1b00 */
[----:B------:R-:W-:-:S04]  /*0370*/  VIADD R13, R11, 0xffffffc0 ;  /* 0xffffffc00b0d7836 */ /* 0x000fc80000000000 */
[----:B--2---:R-:W-:-:S05]  /*0380*/  IMAD.WIDE.U32 R12, R13, 0x8, R8 ;  /* 0x000000080d0c7825 */ /* 0x004fca00078e0008 */
[----:B------:R-:W2:Y:S02]  /*0390*/  LD.E R15, desc[UR4][R12.64] ;  /* 0x000000040c0f7980 */ /* 0x000ea4000c101900 */
[----:B--2--5:R-:W-:-:S13]  /*03a0*/  ISETP.GT.U32.AND P0, PT, R15, R6, PT ;  /* 0x000000060f00720c */ /* 0x024fda0003f04070 */
[----:B------:R-:W-:Y:S05]  /*03b0*/  @!P0 BRA `(.L_x_218) ;  /* 0x0000000000048947 */ /* 0x000fea0003800000 */
[----:B------:R0:W5:Y:S02]  /*03c0*/  LD.E.64 R6, desc[UR4][R12.64] ;  /* 0x000000040c067980 */ /* 0x000164000c101b00 */
.L_x_218:
[----:B------:R-:W-:Y:S05]  /*03d0*/  BSYNC.RECONVERGENT B1 ;  /* 0x0000000000017941 */ /* 0x000fea0003800200 */
.L_x_216:
[----:B------:R-:W-:Y:S01]  /*03e0*/  VIADD R10, R4, 0x20 ;  /* 0x00000020040a7836 */ /* 0x000fe20000000000 */
[----:B------:R-:W-:Y:S01]  /*03f0*/  BSSY.RECONVERGENT B1, `(.L_x_219) ;  /* 0x000000c000017945 */ /* 0x000fe20003800200 */
[----:B0-----:R-:W-:-:S03]  /*0400*/  IMAD.WIDE.U32 R12, R5, 0x8, R8 ;  /* 0x00000008050c7825 */ /* 0x001fc600078e0008 */
[----:B------:R-:W-:-:S13]  /*0410*/  ISETP.NE.AND P0, PT, R10, R5, PT ;  /* 0x000000050a00720c */ /* 0x000fda0003f05270 */
[----:B------:R-:W-:Y:S05]  /*0420*/  @!P0 BRA `(.L_x_220) ;  /* 0x00000000001c8947 */ /* 0x000fea0003800000 */
[----:B------:R-:W-:-:S04]  /*0430*/  VIADD R15, R11, 0xffffffe0 ;  /* 0xffffffe00b0f7836 */ /* 0x000fc80000000000 */
[----:B------:R-:W-:-:S05]  /*0440*/  IMAD.WIDE.U32 R14, R15, 0x8, R8 ;  /* 0x000000080f0e7825 */ /* 0x000fca00078e0008 */
[----:B------:R-:W2:Y:S02]  /*0450*/  LD.E R17, desc[UR4][R14.64] ;  /* 0x000000040e117980 */ /* 0x000ea4000c101900 */
[----:B--2--5:R-:W-:-:S13]  /*0460*/  ISETP.GT.U32.AND P0, PT, R17, R6, PT ;  /* 0x000000061100720c */ /* 0x024fda0003f04070 */
[----:B------:R-:W-:Y:S05]  /*0470*/  @!P0 BRA `(.L_x_221) ;  /* 0x00000000000c8947 */ /* 0x000fea0003800000 */
[----:B------:R0:W5:Y:S01]  /*0480*/  LD.E.64 R6, desc[UR4][R14.64] ;  /* 0x000000040e067980 */ /* 0x000162000c101b00 */
[----:B------:R-:W-:Y:S05]  /*0490*/  BRA `(.L_x_221) ;  /* 0x0000000000047947 */ /* 0x000fea0003800000 */
.L_x_220:
[----:B-----5:R1:W5:Y:S02]  /*04a0*/  LD.E.64 R6, desc[UR4][R12.64] ;  /* 0x000000040c067980 */ /* 0x020364000c101b00 */
.L_x_221:
[----:B------:R-:W-:Y:S05]  /*04b0*/  BSYNC.RECONVERGENT B1 ;  /* 0x0000000000017941 */ /* 0x000fea0003800200 */
.L_x_219:
[----:B------:R-:W-:Y:S01]  /*04c0*/  VIADD R10, R4, 0x40 ;  /* 0x00000040040a7836 */ /* 0x000fe20000000000 */
[----:B------:R-:W-:Y:S04]  /*04d0*/  BSSY.RECONVERGENT B1, `(.L_x_222) ;  /* 0x000000a000017945 */ /* 0x000fe80003800200 */
[----:B------:R-:W-:-:S13]  /*04e0*/  ISETP.NE.AND P0, PT, R10, R5, PT ;  /* 0x000000050a00720c */ /* 0x000fda0003f05270 */
[----:B------:R-:W-:Y:S05]  /*04f0*/  @!P0 BRA `(.L_x_223) ;  /* 0x0000000000188947 */ /* 0x000fea0003800000 */
[----:B0-----:R-:W-:-:S05]  /*0500*/  IMAD.WIDE.U32 R14, R11, 0x8, R8 ;  /* 0x000000080b0e7825 */ /* 0x001fca00078e0008 */
[----:B------:R-:W2:Y:S02]  /*0510*/  LD.E R17, desc[UR4][R14.64] ;  /* 0x000000040e117980 */ /* 0x000ea4000c101900 */
[----:B--2--5:R-:W-:-:S13]  /*0520*/  ISETP.GT.U32.AND P0, PT, R17, R6, PT ;  /* 0x000000061100720c */ /* 0x024fda0003f04070 */
[----:B------:R-:W-:Y:S05]  /*0530*/  @!P0 BRA `(.L_x_224) ;  /* 0x00000000000c8947 */ /* 0x000fea0003800000 */
[----:B------:R3:W5:Y:S01]  /*0540*/  LD.E.64 R6, desc[UR4][R14.64] ;  /* 0x000000040e067980 */ /* 0x000762000c101b00 */
[----:B------:R-:W-:Y:S05]  /*0550*/  BRA `(.L_x_224) ;  /* 0x0000000000047947 */ /* 0x000fea0003800000 */
.L_x_223:
[----:B-----5:R2:W5:Y:S02]  /*0560*/  LD.E.64 R6, desc[UR4][R12.64] ;  /* 0x000000040c067980 */ /* 0x020564000c101b00 */
.L_x_224:
[----:B------:R-:W-:Y:S05]  /*0570*/  BSYNC.RECONVERGENT B1 ;  /* 0x0000000000017941 */ /* 0x000fea0003800200 */
.L_x_222:
[----:B------:R-:W-:Y:S01]  /*0580*/  VIADD R10, R4, 0x60 ;  /* 0x00000060040a7836 */ /* 0x000fe20000000000 */
[----:B------:R-:W-:Y:S04]  /*0590*/  BSSY.RECONVERGENT B1, `(.L_x_225) ;  /* 0x000000b000017945 */ /* 0x000fe80003800200 */
[----:B------:R-:W-:-:S13]  /*05a0*/  ISETP.NE.AND P0, PT, R10, R5, PT ;  /* 0x000000050a00720c */ /* 0x000fda0003f05270 */
[----:B------:R-:W-:Y:S05]  /*05b0*/  @!P0 BRA `(.L_x_226) ;  /* 0x00000000001c8947 */ /* 0x000fea0003800000 */
[----:B-12---:R-:W-:-:S04]  /*05c0*/  VIADD R13, R11, 0x20 ;  /* 0x000000200b0d7836 */ /* 0x006fc80000000000 */
[----:B------:R-:W-:-:S05]  /*05d0*/  IMAD.WIDE.U32 R8, R13, 0x8, R8 ;  /* 0x000000080d087825 */ /* 0x000fca00078e0008 */
[----:B------:R-:W2:Y:S02]  /*05e0*/  LD.E R13, desc[UR4][R8.64] ;  /* 0x00000004080d7980 */ /* 0x000ea4000c101900 */
[----:B--2--5:R-:W-:-:S13]  /*05f0*/  ISETP.GT.U32.AND P0, PT, R13, R6, PT ;  /* 0x000000060d00720c */ /* 0x024fda0003f04070 */
[----:B------:R-:W-:Y:S05]  /*0600*/  @!P0 BRA `(.L_x_227) ;  /* 0x00000000000c8947 */ /* 0x000fea0003800000 */
[----:B------:R1:W5:Y:S01]  /*0610*/  LD.E.64 R6, desc[UR4][R8.64] ;  /* 0x0000000408067980 */ /* 0x000362000c101b00 */
[----:B------:R-:W-:Y:S05]  /*0620*/  BRA `(.L_x_227) ;  /* 0x0000000000047947 */ /* 0x000fea0003800000 */
.L_x_226:
[----:B-----5:R4:W5:Y:S02]  /*0630*/  LD.E.64 R6, desc[UR4][R12.64] ;  /* 0x000000040c067980 */ /* 0x020964000c101b00 */
.L_x_227:
[----:B------:R-:W-:Y:S05]  /*0640*/  BSYNC.RECONVERGENT B1 ;  /* 0x0000000000017941 */ /* 0x000fea0003800200 */
.L_x_225:
[----:B------:R-:W-:Y:S02]  /*0650*/  VIADD R4, R4, 0x80 ;  /* 0x0000008004047836 */ /* 0x000fe40000000000 */
[----:B------:R-:W-:Y:S02]  /*0660*/  VIADD R11, R11, 0x80 ;  /* 0x000000800b0b7836 */ /* 0x000fe40000000000 */
[----:B------:R-:W-:Y:S01]  /*0670*/  VIADD R16, R16, 0x80 ;  /* 0x0000008010107836 */ /* 0x000fe20000000000 */
[----:B------:R-:W-:-:S13]  /*0680*/  ISETP.GE.U32.AND P0, PT, R4, UR7, PT ;  /* 0x0000000704007c0c */ /* 0x000fda000bf06070 */
[----:B------:R-:W-:Y:S05]  /*0690*/  @!P0 BRA `(.L_x_228) ;  /* 0xfffffffc00148947 */ /* 0x000fea000383ffff */
.L_x_209:
[----:B------:R-:W-:Y:S05]  /*06a0*/  BSYNC.RECONVERGENT B0 ;  /* 0x0000000000007941 */ /* 0x000fea0003800200 */
.L_x_208:
[----:B-----5:R-:W0:Y:S01]  /*06b0*/  SHFL.DOWN PT, R3, R6, 0x10, 0x1f ;  /* 0x0a001f0006037f89 */ /* 0x020e2200000e0000 */
[----:B------:R-:W-:-:S03]  /*06c0*/  ISETP.NE.AND P1, PT, R5, RZ, PT ;  /* 0x000000ff0500720c */ /* 0x000fc60003f25270 */
[----:B------:R-:W1:Y:S01]  /*06d0*/  SHFL.DOWN PT, R2, R7, 0x10, 0x1f ;  /* 0x0a001f0007027f89 */ /* 0x000e6200000e0000 */
[CC--:B0-----:R-:W-:Y:S02]  /*06e0*/  ISETP.GT.U32.AND P0, PT, R3.reuse, R6.reuse, PT ;  /* 0x000000060300720c */ /* 0x0c1fe40003f04070 */
[----:B------:R-:W-:Y:S02]  /*06f0*/  VIMNMX.U32 R3, PT, PT, R3, R6, !PT ;  /* 0x0000000603037248 */ /* 0x000fe40007fe0000 */
[----:B-1----:R-:W-:-:S03]  /*0700*/  SEL R2, R2, R7, P0 ;  /* 0x0000000702027207 */ /* 0x002fc60000000000 */
[----:B------:R-:W0:Y:S04]  /*0710*/  SHFL.DOWN PT, R4, R3, 0x8, 0x1f ;  /* 0x09001f0003047f89 */ /* 0x000e2800000e0000 */
[----:B------:R-:W1:Y:S01]  /*0720*/  SHFL.DOWN PT, R9, R2, 0x8, 0x1f ;  /* 0x09001f0002097f89 */ /* 0x000e6200000e0000 */
[----:B0-----:R-:W-:Y:S02]  /*0730*/  ISETP.GT.U32.AND P0, PT, R4, R3, PT ;  /* 0x000000030400720c */ /* 0x001fe40003f04070 */
        /* <DEDUP_REMOVED lines=12> */
[----:B--2-4-:R0:W1:Y:S04]  /*0800*/  SHFL.DOWN PT, R13, R8, 0x1, 0x1f ;  /* 0x08201f00080d7f89 */ /* 0x01406800000e0000 */
[----:B------:R0:W2:Y:S01]  /*0810*/  SHFL.DOWN PT, R10, R7, 0x1, 0x1f ;  /* 0x08201f00070a7f89 */ /* 0x0000a200000e0000 */
[----:B------:R-:W-:Y:S05]  /*0820*/  @P1 EXIT ;  /* 0x000000000000194d */ /* 0x000fea0003800000 */
[----:B------:R-:W4:Y:S08]  /*0830*/  LDC.64 R2, c[0x0][0x388] ;  /* 0x0000e200ff027b82 */ /* 0x000f300000000a00 */
[----:B------:R-:W5:Y:S01]  /*0840*/  LDC.64 R4, c[0x0][0x390] ;  /* 0x0000e400ff047b82 */ /* 0x000f620000000a00 */
[----:B----4-:R-:W-:-:S06]  /*0850*/  IMAD.WIDE.U32 R2, R0, 0x8, R2 ;  /* 0x0000000800027825 */ /* 0x010fcc00078e0002 */
[----:B------:R-:W4:Y:S01]  /*0860*/  LDG.E.64 R2, desc[UR4][R2.64] ;  /* 0x0000000402027981 */ /* 0x000f22000c1e1b00 */
[----:B-1----:R-:W-:Y:S01]  /*0870*/  VIMNMX.U32 R9, PT, PT, R8, R13, !PT ;  /* 0x0000000d08097248 */ /* 0x002fe20007fe0000 */
[----:B-----5:R-:W-:Y:S01]  /*0880*/  IMAD.WIDE.U32 R4, R0, 0x8, R4 ;  /* 0x0000000800047825 */ /* 0x020fe200078e0004 */
[----:B------:R-:W-:-:S03]  /*0890*/  ISETP.GT.U32.AND P0, PT, R13, R8, PT ;  /* 0x000000080d00720c */ /* 0x000fc60003f04070 */
[----:B----4-:R-:W-:Y:S04]  /*08a0*/  ST.E desc[UR4][R2.64], R9 ;  /* 0x0000000902007985 */ /* 0x010fe8000c101904 */
[----:B------:R-:W4:Y:S01]  /*08b0*/  LDG.E.64 R4, desc[UR4][R4.64] ;  /* 0x0000000404047981 */ /* 0x000f22000c1e1b00 */
[----:B0-2---:R-:W-:-:S05]  /*08c0*/  SEL R7, R10, R7, P0 ;  /* 0x000000070a077207 */ /* 0x005fca0000000000 */
[----:B----4-:R-:W-:Y:S01]  /*08d0*/  ST.E desc[UR4][R4.64], R7 ;  /* 0x0000000704007985 */ /* 0x010fe2000c101904 */
[----:B------:R-:W-:Y:S05]  /*08e0*/  EXIT ;  /* 0x000000000000794d */ /* 0x000fea0003800000 */
.L_x_229:
        /* <DEDUP_REMOVED lines=9> */
.L_x_232:


//--------------------- .nv.shared._Z10sort_maxesPPjS0_S0_jjj --------------------------
	.section	.nv.shared._Z10sort_maxesPPjS0_S0_jjj,"aw",@nobits
	.sectionflags	@""
	.align	16
	.zero		1024


//--------------------- .nv.shared.reserved.0     --------------------------
	.section	.nv.shared.reserved.0,"aw",@nobits
	.weak		__nv_reservedSMEM_offset_0_alias
	.size		__nv_reservedSMEM_offset_0_alias, 0, 64
	.other		__nv_reservedSMEM_offset_0_alias,@"STO_CUDA_RESERVED_SHARED STV_DEFAULT"
__nv_reservedSMEM_offset_0_alias:
	.zero		0
	.zero		64


//--------------------- .nv.shared._Z7get_maxPP9loc_valuePPjS3_j --------------------------
	.section	.nv.shared._Z7get_maxPP9loc_valuePPjS3_j,"aw",@nobits
	.sectionflags	@""
	.align	16
	.zero		1024


//--------------------- .nv.shared._Z18get_max_warp_per_nPP9loc_valuePPjS3_j --------------------------
	.section	.nv.shared._Z18get_max_warp_per_nPP9loc_valuePPjS3_j,"aw",@nobits
	.sectionflags	@""
	.align	16
	.zero		1024


//--------------------- .nv.constant0._Z10sort_maxesPPjS0_S0_jjj --------------------------
	.section	.nv.constant0._Z10sort_maxesPPjS0_S0_jjj,"a",@progbits
	.sectionflags	@""
	.align	4
.nv.constant0._Z10sort_maxesPPjS0_S0_jjj:
	.zero		932


//--------------------- .nv.constant0._Z7get_maxPP9loc_valuePPjS3_j --------------------------
	.section	.nv.constant0._Z7get_maxPP9loc_valuePPjS3_j,"a",@progbits
	.sectionflags	@""
	.align	4
.nv.constant0._Z7get_maxPP9loc_valuePPjS3_j:
	.zero		924


//--------------------- .nv.constant0._Z18get_max_warp_per_nPP9loc_valuePPjS3_j --------------------------
	.section	.nv.constant0._Z18get_max_warp_per_nPP9loc_valuePPjS3_j,"a",@progbits
	.sectionflags	@""
	.align	4
.nv.constant0._Z18get_max_warp_per_nPP9loc_valuePPjS3_j:
	.zero		924


//--------------------- SYMBOLS --------------------------

	.type		.nv.reservedSmem.offset0,@object
	.size		.nv.reservedSmem.offset0,0x4
	.type		.nv.reservedSmem.cap,@object
	.size		.nv.reservedSmem.cap,0x4
	.type		malloc,@function
	.type		free,@function
